//
// Generated by NVIDIA NVVM Compiler
//
// Compiler Build ID: CL-36424714
// Cuda compilation tools, release 13.0, V13.0.88
// Based on NVVM 20.0.0
//

.version 9.0
.target sm_100
.address_size 64

	// .globl	_Z22calculate_means_kernelPKfiiPf

.visible .entry _Z22calculate_means_kernelPKfiiPf(
	.param .u64 .ptr .align 1 _Z22calculate_means_kernelPKfiiPf_param_0,
	.param .u32 _Z22calculate_means_kernelPKfiiPf_param_1,
	.param .u32 _Z22calculate_means_kernelPKfiiPf_param_2,
	.param .u64 .ptr .align 1 _Z22calculate_means_kernelPKfiiPf_param_3
)
{
	.reg .pred 	%p<11>;
	.reg .b32 	%r<38>;
	.reg .b32 	%f<85>;
	.reg .b64 	%rd<43>;

	ld.param.u64 	%rd3, [_Z22calculate_means_kernelPKfiiPf_param_0];
	ld.param.u32 	%r23, [_Z22calculate_means_kernelPKfiiPf_param_1];
	ld.param.u32 	%r24, [_Z22calculate_means_kernelPKfiiPf_param_2];
	ld.param.u64 	%rd2, [_Z22calculate_means_kernelPKfiiPf_param_3];
	cvta.to.global.u64 	%rd1, %rd3;
	mov.u32 	%r25, %ctaid.x;
	mov.u32 	%r26, %ntid.x;
	mov.u32 	%r27, %tid.x;
	mad.lo.s32 	%r1, %r25, %r26, %r27;
	setp.ge.s32 	%p1, %r1, %r24;
	@%p1 bra 	$L__BB0_15;
	setp.lt.s32 	%p2, %r23, 1;
	mov.f32 	%f84, 0f00000000;
	@%p2 bra 	$L__BB0_14;
	and.b32  	%r2, %r23, 15;
	setp.lt.u32 	%p3, %r23, 16;
	mov.f32 	%f84, 0f00000000;
	mov.b32 	%r34, 0;
	@%p3 bra 	$L__BB0_5;
	and.b32  	%r34, %r23, 2147483632;
	neg.s32 	%r32, %r34;
	shl.b32 	%r5, %r24, 4;
	mov.f32 	%f84, 0f00000000;
	mul.wide.s32 	%rd6, %r24, 4;
	mov.u32 	%r31, %r1;
$L__BB0_4:
	.pragma "nounroll";
	mul.wide.s32 	%rd4, %r31, 4;
	add.s64 	%rd5, %rd1, %rd4;
	ld.global.f32 	%f18, [%rd5];
	add.f32 	%f19, %f84, %f18;
	add.s64 	%rd7, %rd5, %rd6;
	ld.global.f32 	%f20, [%rd7];
	add.f32 	%f21, %f19, %f20;
	add.s64 	%rd8, %rd7, %rd6;
	ld.global.f32 	%f22, [%rd8];
	add.f32 	%f23, %f21, %f22;
	add.s64 	%rd9, %rd8, %rd6;
	ld.global.f32 	%f24, [%rd9];
	add.f32 	%f25, %f23, %f24;
	add.s64 	%rd10, %rd9, %rd6;
	ld.global.f32 	%f26, [%rd10];
	add.f32 	%f27, %f25, %f26;
	add.s64 	%rd11, %rd10, %rd6;
	ld.global.f32 	%f28, [%rd11];
	add.f32 	%f29, %f27, %f28;
	add.s64 	%rd12, %rd11, %rd6;
	ld.global.f32 	%f30, [%rd12];
	add.f32 	%f31, %f29, %f30;
	add.s64 	%rd13, %rd12, %rd6;
	ld.global.f32 	%f32, [%rd13];
	add.f32 	%f33, %f31, %f32;
	add.s64 	%rd14, %rd13, %rd6;
	ld.global.f32 	%f34, [%rd14];
	add.f32 	%f35, %f33, %f34;
	add.s64 	%rd15, %rd14, %rd6;
	ld.global.f32 	%f36, [%rd15];
	add.f32 	%f37, %f35, %f36;
	add.s64 	%rd16, %rd15, %rd6;
	ld.global.f32 	%f38, [%rd16];
	add.f32 	%f39, %f37, %f38;
	add.s64 	%rd17, %rd16, %rd6;
	ld.global.f32 	%f40, [%rd17];
	add.f32 	%f41, %f39, %f40;
	add.s64 	%rd18, %rd17, %rd6;
	ld.global.f32 	%f42, [%rd18];
	add.f32 	%f43, %f41, %f42;
	add.s64 	%rd19, %rd18, %rd6;
	ld.global.f32 	%f44, [%rd19];
	add.f32 	%f45, %f43, %f44;
	add.s64 	%rd20, %rd19, %rd6;
	ld.global.f32 	%f46, [%rd20];
	add.f32 	%f47, %f45, %f46;
	add.s64 	%rd21, %rd20, %rd6;
	ld.global.f32 	%f48, [%rd21];
	add.f32 	%f84, %f47, %f48;
	add.s32 	%r32, %r32, 16;
	add.s32 	%r31, %r31, %r5;
	setp.ne.s32 	%p4, %r32, 0;
	@%p4 bra 	$L__BB0_4;
$L__BB0_5:
	setp.eq.s32 	%p5, %r2, 0;
	@%p5 bra 	$L__BB0_14;
	and.b32  	%r11, %r23, 7;
	setp.lt.u32 	%p6, %r2, 8;
	@%p6 bra 	$L__BB0_8;
	mad.lo.s32 	%r29, %r34, %r24, %r1;
	mul.wide.s32 	%rd22, %r29, 4;
	add.s64 	%rd23, %rd1, %rd22;
	ld.global.f32 	%f50, [%rd23];
	add.f32 	%f51, %f84, %f50;
	mul.wide.s32 	%rd24, %r24, 4;
	add.s64 	%rd25, %rd23, %rd24;
	ld.global.f32 	%f52, [%rd25];
	add.f32 	%f53, %f51, %f52;
	add.s64 	%rd26, %rd25, %rd24;
	ld.global.f32 	%f54, [%rd26];
	add.f32 	%f55, %f53, %f54;
	add.s64 	%rd27, %rd26, %rd24;
	ld.global.f32 	%f56, [%rd27];
	add.f32 	%f57, %f55, %f56;
	add.s64 	%rd28, %rd27, %rd24;
	ld.global.f32 	%f58, [%rd28];
	add.f32 	%f59, %f57, %f58;
	add.s64 	%rd29, %rd28, %rd24;
	ld.global.f32 	%f60, [%rd29];
	add.f32 	%f61, %f59, %f60;
	add.s64 	%rd30, %rd29, %rd24;
	ld.global.f32 	%f62, [%rd30];
	add.f32 	%f63, %f61, %f62;
	add.s64 	%rd31, %rd30, %rd24;
	ld.global.f32 	%f64, [%rd31];
	add.f32 	%f84, %f63, %f64;
	add.s32 	%r34, %r34, 8;
$L__BB0_8:
	setp.eq.s32 	%p7, %r11, 0;
	@%p7 bra 	$L__BB0_14;
	and.b32  	%r14, %r23, 3;
	setp.lt.u32 	%p8, %r11, 4;
	@%p8 bra 	$L__BB0_11;
	mad.lo.s32 	%r30, %r34, %r24, %r1;
	mul.wide.s32 	%rd32, %r30, 4;
	add.s64 	%rd33, %rd1, %rd32;
	ld.global.f32 	%f66, [%rd33];
	add.f32 	%f67, %f84, %f66;
	mul.wide.s32 	%rd34, %r24, 4;
	add.s64 	%rd35, %rd33, %rd34;
	ld.global.f32 	%f68, [%rd35];
	add.f32 	%f69, %f67, %f68;
	add.s64 	%rd36, %rd35, %rd34;
	ld.global.f32 	%f70, [%rd36];
	add.f32 	%f71, %f69, %f70;
	add.s64 	%rd37, %rd36, %rd34;
	ld.global.f32 	%f72, [%rd37];
	add.f32 	%f84, %f71, %f72;
	add.s32 	%r34, %r34, 4;
$L__BB0_11:
	setp.eq.s32 	%p9, %r14, 0;
	@%p9 bra 	$L__BB0_14;
	mad.lo.s32 	%r37, %r34, %r24, %r1;
	neg.s32 	%r36, %r14;
$L__BB0_13:
	.pragma "nounroll";
	mul.wide.s32 	%rd38, %r37, 4;
	add.s64 	%rd39, %rd1, %rd38;
	ld.global.f32 	%f73, [%rd39];
	add.f32 	%f84, %f84, %f73;
	add.s32 	%r37, %r37, %r24;
	add.s32 	%r36, %r36, 1;
	setp.ne.s32 	%p10, %r36, 0;
	@%p10 bra 	$L__BB0_13;
$L__BB0_14:
	cvt.rn.f32.s32 	%f74, %r23;
	div.rn.f32 	%f75, %f84, %f74;
	cvta.to.global.u64 	%rd40, %rd2;
	mul.wide.s32 	%rd41, %r1, 4;
	add.s64 	%rd42, %rd40, %rd41;
	st.global.f32 	[%rd42], %f75;
$L__BB0_15:
	ret;

}
	// .globl	_Z24calculate_stddevs_kernelPKfS0_iiPf
.visible .entry _Z24calculate_stddevs_kernelPKfS0_iiPf(
	.param .u64 .ptr .align 1 _Z24calculate_stddevs_kernelPKfS0_iiPf_param_0,
	.param .u64 .ptr .align 1 _Z24calculate_stddevs_kernelPKfS0_iiPf_param_1,
	.param .u32 _Z24calculate_stddevs_kernelPKfS0_iiPf_param_2,
	.param .u32 _Z24calculate_stddevs_kernelPKfS0_iiPf_param_3,
	.param .u64 .ptr .align 1 _Z24calculate_stddevs_kernelPKfS0_iiPf_param_4
)
{
	.reg .pred 	%p<11>;
	.reg .b32 	%r<38>;
	.reg .b32 	%f<116>;
	.reg .b64 	%rd<47>;

	ld.param.u64 	%rd4, [_Z24calculate_stddevs_kernelPKfS0_iiPf_param_0];
	ld.param.u64 	%rd2, [_Z24calculate_stddevs_kernelPKfS0_iiPf_param_1];
	ld.param.u32 	%r23, [_Z24calculate_stddevs_kernelPKfS0_iiPf_param_2];
	ld.param.u32 	%r24, [_Z24calculate_stddevs_kernelPKfS0_iiPf_param_3];
	ld.param.u64 	%rd3, [_Z24calculate_stddevs_kernelPKfS0_iiPf_param_4];
	cvta.to.global.u64 	%rd1, %rd4;
	mov.u32 	%r25, %ctaid.x;
	mov.u32 	%r26, %ntid.x;
	mov.u32 	%r27, %tid.x;
	mad.lo.s32 	%r1, %r25, %r26, %r27;
	setp.ge.s32 	%p1, %r1, %r24;
	@%p1 bra 	$L__BB1_15;
	cvta.to.global.u64 	%rd5, %rd2;
	mul.wide.s32 	%rd6, %r1, 4;
	add.s64 	%rd7, %rd5, %rd6;
	ld.global.f32 	%f1, [%rd7];
	setp.lt.s32 	%p2, %r23, 1;
	mov.f32 	%f115, 0f00000000;
	@%p2 bra 	$L__BB1_14;
	and.b32  	%r2, %r23, 15;
	setp.lt.u32 	%p3, %r23, 16;
	mov.f32 	%f115, 0f00000000;
	mov.b32 	%r34, 0;
	@%p3 bra 	$L__BB1_5;
	and.b32  	%r34, %r23, 2147483632;
	neg.s32 	%r32, %r34;
	shl.b32 	%r5, %r24, 4;
	mov.f32 	%f115, 0f00000000;
	mul.wide.s32 	%rd10, %r24, 4;
	mov.u32 	%r31, %r1;
$L__BB1_4:
	.pragma "nounroll";
	mul.wide.s32 	%rd8, %r31, 4;
	add.s64 	%rd9, %rd1, %rd8;
	ld.global.f32 	%f19, [%rd9];
	sub.f32 	%f20, %f19, %f1;
	fma.rn.f32 	%f21, %f20, %f20, %f115;
	add.s64 	%rd11, %rd9, %rd10;
	ld.global.f32 	%f22, [%rd11];
	sub.f32 	%f23, %f22, %f1;
	fma.rn.f32 	%f24, %f23, %f23, %f21;
	add.s64 	%rd12, %rd11, %rd10;
	ld.global.f32 	%f25, [%rd12];
	sub.f32 	%f26, %f25, %f1;
	fma.rn.f32 	%f27, %f26, %f26, %f24;
	add.s64 	%rd13, %rd12, %rd10;
	ld.global.f32 	%f28, [%rd13];
	sub.f32 	%f29, %f28, %f1;
	fma.rn.f32 	%f30, %f29, %f29, %f27;
	add.s64 	%rd14, %rd13, %rd10;
	ld.global.f32 	%f31, [%rd14];
	sub.f32 	%f32, %f31, %f1;
	fma.rn.f32 	%f33, %f32, %f32, %f30;
	add.s64 	%rd15, %rd14, %rd10;
	ld.global.f32 	%f34, [%rd15];
	sub.f32 	%f35, %f34, %f1;
	fma.rn.f32 	%f36, %f35, %f35, %f33;
	add.s64 	%rd16, %rd15, %rd10;
	ld.global.f32 	%f37, [%rd16];
	sub.f32 	%f38, %f37, %f1;
	fma.rn.f32 	%f39, %f38, %f38, %f36;
	add.s64 	%rd17, %rd16, %rd10;
	ld.global.f32 	%f40, [%rd17];
	sub.f32 	%f41, %f40, %f1;
	fma.rn.f32 	%f42, %f41, %f41, %f39;
	add.s64 	%rd18, %rd17, %rd10;
	ld.global.f32 	%f43, [%rd18];
	sub.f32 	%f44, %f43, %f1;
	fma.rn.f32 	%f45, %f44, %f44, %f42;
	add.s64 	%rd19, %rd18, %rd10;
	ld.global.f32 	%f46, [%rd19];
	sub.f32 	%f47, %f46, %f1;
	fma.rn.f32 	%f48, %f47, %f47, %f45;
	add.s64 	%rd20, %rd19, %rd10;
	ld.global.f32 	%f49, [%rd20];
	sub.f32 	%f50, %f49, %f1;
	fma.rn.f32 	%f51, %f50, %f50, %f48;
	add.s64 	%rd21, %rd20, %rd10;
	ld.global.f32 	%f52, [%rd21];
	sub.f32 	%f53, %f52, %f1;
	fma.rn.f32 	%f54, %f53, %f53, %f51;
	add.s64 	%rd22, %rd21, %rd10;
	ld.global.f32 	%f55, [%rd22];
	sub.f32 	%f56, %f55, %f1;
	fma.rn.f32 	%f57, %f56, %f56, %f54;
	add.s64 	%rd23, %rd22, %rd10;
	ld.global.f32 	%f58, [%rd23];
	sub.f32 	%f59, %f58, %f1;
	fma.rn.f32 	%f60, %f59, %f59, %f57;
	add.s64 	%rd24, %rd23, %rd10;
	ld.global.f32 	%f61, [%rd24];
	sub.f32 	%f62, %f61, %f1;
	fma.rn.f32 	%f63, %f62, %f62, %f60;
	add.s64 	%rd25, %rd24, %rd10;
	ld.global.f32 	%f64, [%rd25];
	sub.f32 	%f65, %f64, %f1;
	fma.rn.f32 	%f115, %f65, %f65, %f63;
	add.s32 	%r32, %r32, 16;
	add.s32 	%r31, %r31, %r5;
	setp.ne.s32 	%p4, %r32, 0;
	@%p4 bra 	$L__BB1_4;
$L__BB1_5:
	setp.eq.s32 	%p5, %r2, 0;
	@%p5 bra 	$L__BB1_14;
	and.b32  	%r11, %r23, 7;
	setp.lt.u32 	%p6, %r2, 8;
	@%p6 bra 	$L__BB1_8;
	mad.lo.s32 	%r29, %r34, %r24, %r1;
	mul.wide.s32 	%rd26, %r29, 4;
	add.s64 	%rd27, %rd1, %rd26;
	ld.global.f32 	%f67, [%rd27];
	sub.f32 	%f68, %f67, %f1;
	fma.rn.f32 	%f69, %f68, %f68, %f115;
	mul.wide.s32 	%rd28, %r24, 4;
	add.s64 	%rd29, %rd27, %rd28;
	ld.global.f32 	%f70, [%rd29];
	sub.f32 	%f71, %f70, %f1;
	fma.rn.f32 	%f72, %f71, %f71, %f69;
	add.s64 	%rd30, %rd29, %rd28;
	ld.global.f32 	%f73, [%rd30];
	sub.f32 	%f74, %f73, %f1;
	fma.rn.f32 	%f75, %f74, %f74, %f72;
	add.s64 	%rd31, %rd30, %rd28;
	ld.global.f32 	%f76, [%rd31];
	sub.f32 	%f77, %f76, %f1;
	fma.rn.f32 	%f78, %f77, %f77, %f75;
	add.s64 	%rd32, %rd31, %rd28;
	ld.global.f32 	%f79, [%rd32];
	sub.f32 	%f80, %f79, %f1;
	fma.rn.f32 	%f81, %f80, %f80, %f78;
	add.s64 	%rd33, %rd32, %rd28;
	ld.global.f32 	%f82, [%rd33];
	sub.f32 	%f83, %f82, %f1;
	fma.rn.f32 	%f84, %f83, %f83, %f81;
	add.s64 	%rd34, %rd33, %rd28;
	ld.global.f32 	%f85, [%rd34];
	sub.f32 	%f86, %f85, %f1;
	fma.rn.f32 	%f87, %f86, %f86, %f84;
	add.s64 	%rd35, %rd34, %rd28;
	ld.global.f32 	%f88, [%rd35];
	sub.f32 	%f89, %f88, %f1;
	fma.rn.f32 	%f115, %f89, %f89, %f87;
	add.s32 	%r34, %r34, 8;
$L__BB1_8:
	setp.eq.s32 	%p7, %r11, 0;
	@%p7 bra 	$L__BB1_14;
	and.b32  	%r14, %r23, 3;
	setp.lt.u32 	%p8, %r11, 4;
	@%p8 bra 	$L__BB1_11;
	mad.lo.s32 	%r30, %r34, %r24, %r1;
	mul.wide.s32 	%rd36, %r30, 4;
	add.s64 	%rd37, %rd1, %rd36;
	ld.global.f32 	%f91, [%rd37];
	sub.f32 	%f92, %f91, %f1;
	fma.rn.f32 	%f93, %f92, %f92, %f115;
	mul.wide.s32 	%rd38, %r24, 4;
	add.s64 	%rd39, %rd37, %rd38;
	ld.global.f32 	%f94, [%rd39];
	sub.f32 	%f95, %f94, %f1;
	fma.rn.f32 	%f96, %f95, %f95, %f93;
	add.s64 	%rd40, %rd39, %rd38;
	ld.global.f32 	%f97, [%rd40];
	sub.f32 	%f98, %f97, %f1;
	fma.rn.f32 	%f99, %f98, %f98, %f96;
	add.s64 	%rd41, %rd40, %rd38;
	ld.global.f32 	%f100, [%rd41];
	sub.f32 	%f101, %f100, %f1;
	fma.rn.f32 	%f115, %f101, %f101, %f99;
	add.s32 	%r34, %r34, 4;
$L__BB1_11:
	setp.eq.s32 	%p9, %r14, 0;
	@%p9 bra 	$L__BB1_14;
	mad.lo.s32 	%r37, %r34, %r24, %r1;
	neg.s32 	%r36, %r14;
$L__BB1_13:
	.pragma "nounroll";
	mul.wide.s32 	%rd42, %r37, 4;
	add.s64 	%rd43, %rd1, %rd42;
	ld.global.f32 	%f102, [%rd43];
	sub.f32 	%f103, %f102, %f1;
	fma.rn.f32 	%f115, %f103, %f103, %f115;
	add.s32 	%r37, %r37, %r24;
	add.s32 	%r36, %r36, 1;
	setp.ne.s32 	%p10, %r36, 0;
	@%p10 bra 	$L__BB1_13;
$L__BB1_14:
	cvt.rn.f32.s32 	%f104, %r23;
	div.rn.f32 	%f105, %f115, %f104;
	sqrt.rn.f32 	%f106, %f105;
	cvta.to.global.u64 	%rd44, %rd3;
	add.s64 	%rd46, %rd44, %rd6;
	st.global.f32 	[%rd46], %f106;
$L__BB1_15:
	ret;

}
	// .globl	_Z28calculate_correlation_kernelPKfS0_S0_iiPf
.visible .entry _Z28calculate_correlation_kernelPKfS0_S0_iiPf(
	.param .u64 .ptr .align 1 _Z28calculate_correlation_kernelPKfS0_S0_iiPf_param_0,
	.param .u64 .ptr .align 1 _Z28calculate_correlation_kernelPKfS0_S0_iiPf_param_1,
	.param .u64 .ptr .align 1 _Z28calculate_correlation_kernelPKfS0_S0_iiPf_param_2,
	.param .u32 _Z28calculate_correlation_kernelPKfS0_S0_iiPf_param_3,
	.param .u32 _Z28calculate_correlation_kernelPKfS0_S0_iiPf_param_4,
	.param .u64 .ptr .align 1 _Z28calculate_correlation_kernelPKfS0_S0_iiPf_param_5
)
{
	.reg .pred 	%p<11>;
	.reg .b32 	%r<46>;
	.reg .b32 	%f<106>;
	.reg .b64 	%rd<60>;

	ld.param.u64 	%rd5, [_Z28calculate_correlation_kernelPKfS0_S0_iiPf_param_0];
	ld.param.u64 	%rd2, [_Z28calculate_correlation_kernelPKfS0_S0_iiPf_param_1];
	ld.param.u64 	%rd3, [_Z28calculate_correlation_kernelPKfS0_S0_iiPf_param_2];
	ld.param.u32 	%r19, [_Z28calculate_correlation_kernelPKfS0_S0_iiPf_param_3];
	ld.param.u32 	%r20, [_Z28calculate_correlation_kernelPKfS0_S0_iiPf_param_4];
	ld.param.u64 	%rd4, [_Z28calculate_correlation_kernelPKfS0_S0_iiPf_param_5];
	cvta.to.global.u64 	%rd1, %rd5;
	mov.u32 	%r21, %ctaid.y;
	mov.u32 	%r22, %ntid.y;
	mov.u32 	%r23, %tid.y;
	mad.lo.s32 	%r1, %r21, %r22, %r23;
	mov.u32 	%r24, %ctaid.x;
	mov.u32 	%r25, %ntid.x;
	mov.u32 	%r26, %tid.x;
	mad.lo.s32 	%r2, %r24, %r25, %r26;
	max.s32 	%r27, %r1, %r2;
	setp.ge.s32 	%p1, %r27, %r20;
	@%p1 bra 	$L__BB2_14;
	cvta.to.global.u64 	%rd6, %rd2;
	mul.wide.u32 	%rd7, %r1, 4;
	add.s64 	%rd8, %rd6, %rd7;
	ld.global.f32 	%f1, [%rd8];
	mul.wide.s32 	%rd9, %r2, 4;
	add.s64 	%rd10, %rd6, %rd9;
	ld.global.f32 	%f2, [%rd10];
	setp.lt.s32 	%p2, %r19, 1;
	mov.f32 	%f105, 0f00000000;
	@%p2 bra 	$L__BB2_13;
	and.b32  	%r3, %r19, 7;
	setp.lt.u32 	%p3, %r19, 8;
	mov.f32 	%f105, 0f00000000;
	mov.b32 	%r44, 0;
	@%p3 bra 	$L__BB2_5;
	and.b32  	%r44, %r19, 2147483640;
	neg.s32 	%r42, %r44;
	shl.b32 	%r6, %r20, 3;
	mov.f32 	%f105, 0f00000000;
	mul.wide.s32 	%rd15, %r20, 4;
	mov.u32 	%r40, %r1;
	mov.u32 	%r41, %r2;
$L__BB2_4:
	.pragma "nounroll";
	mul.wide.s32 	%rd11, %r40, 4;
	add.s64 	%rd12, %rd1, %rd11;
	ld.global.f32 	%f19, [%rd12];
	sub.f32 	%f20, %f19, %f1;
	mul.wide.s32 	%rd13, %r41, 4;
	add.s64 	%rd14, %rd1, %rd13;
	ld.global.f32 	%f21, [%rd14];
	sub.f32 	%f22, %f21, %f2;
	fma.rn.f32 	%f23, %f20, %f22, %f105;
	add.s64 	%rd16, %rd12, %rd15;
	ld.global.f32 	%f24, [%rd16];
	sub.f32 	%f25, %f24, %f1;
	add.s64 	%rd17, %rd14, %rd15;
	ld.global.f32 	%f26, [%rd17];
	sub.f32 	%f27, %f26, %f2;
	fma.rn.f32 	%f28, %f25, %f27, %f23;
	add.s64 	%rd18, %rd16, %rd15;
	ld.global.f32 	%f29, [%rd18];
	sub.f32 	%f30, %f29, %f1;
	add.s64 	%rd19, %rd17, %rd15;
	ld.global.f32 	%f31, [%rd19];
	sub.f32 	%f32, %f31, %f2;
	fma.rn.f32 	%f33, %f30, %f32, %f28;
	add.s64 	%rd20, %rd18, %rd15;
	ld.global.f32 	%f34, [%rd20];
	sub.f32 	%f35, %f34, %f1;
	add.s64 	%rd21, %rd19, %rd15;
	ld.global.f32 	%f36, [%rd21];
	sub.f32 	%f37, %f36, %f2;
	fma.rn.f32 	%f38, %f35, %f37, %f33;
	add.s64 	%rd22, %rd20, %rd15;
	ld.global.f32 	%f39, [%rd22];
	sub.f32 	%f40, %f39, %f1;
	add.s64 	%rd23, %rd21, %rd15;
	ld.global.f32 	%f41, [%rd23];
	sub.f32 	%f42, %f41, %f2;
	fma.rn.f32 	%f43, %f40, %f42, %f38;
	add.s64 	%rd24, %rd22, %rd15;
	ld.global.f32 	%f44, [%rd24];
	sub.f32 	%f45, %f44, %f1;
	add.s64 	%rd25, %rd23, %rd15;
	ld.global.f32 	%f46, [%rd25];
	sub.f32 	%f47, %f46, %f2;
	fma.rn.f32 	%f48, %f45, %f47, %f43;
	add.s64 	%rd26, %rd24, %rd15;
	ld.global.f32 	%f49, [%rd26];
	sub.f32 	%f50, %f49, %f1;
	add.s64 	%rd27, %rd25, %rd15;
	ld.global.f32 	%f51, [%rd27];
	sub.f32 	%f52, %f51, %f2;
	fma.rn.f32 	%f53, %f50, %f52, %f48;
	add.s64 	%rd28, %rd26, %rd15;
	ld.global.f32 	%f54, [%rd28];
	sub.f32 	%f55, %f54, %f1;
	add.s64 	%rd29, %rd27, %rd15;
	ld.global.f32 	%f56, [%rd29];
	sub.f32 	%f57, %f56, %f2;
	fma.rn.f32 	%f105, %f55, %f57, %f53;
	add.s32 	%r42, %r42, 8;
	add.s32 	%r41, %r41, %r6;
	add.s32 	%r40, %r40, %r6;
	setp.ne.s32 	%p4, %r42, 0;
	@%p4 bra 	$L__BB2_4;
$L__BB2_5:
	setp.eq.s32 	%p5, %r3, 0;
	@%p5 bra 	$L__BB2_13;
	and.b32  	%r14, %r19, 3;
	setp.lt.u32 	%p6, %r3, 4;
	@%p6 bra 	$L__BB2_8;
	mul.lo.s32 	%r29, %r44, %r20;
	add.s32 	%r30, %r29, %r1;
	mul.wide.s32 	%rd30, %r30, 4;
	add.s64 	%rd31, %rd1, %rd30;
	ld.global.f32 	%f59, [%rd31];
	sub.f32 	%f60, %f59, %f1;
	add.s32 	%r31, %r29, %r2;
	mul.wide.s32 	%rd32, %r31, 4;
	add.s64 	%rd33, %rd1, %rd32;
	ld.global.f32 	%f61, [%rd33];
	sub.f32 	%f62, %f61, %f2;
	fma.rn.f32 	%f63, %f60, %f62, %f105;
	mul.wide.s32 	%rd34, %r20, 4;
	add.s64 	%rd35, %rd31, %rd34;
	ld.global.f32 	%f64, [%rd35];
	sub.f32 	%f65, %f64, %f1;
	add.s64 	%rd36, %rd33, %rd34;
	ld.global.f32 	%f66, [%rd36];
	sub.f32 	%f67, %f66, %f2;
	fma.rn.f32 	%f68, %f65, %f67, %f63;
	add.s64 	%rd37, %rd35, %rd34;
	ld.global.f32 	%f69, [%rd37];
	sub.f32 	%f70, %f69, %f1;
	add.s64 	%rd38, %rd36, %rd34;
	ld.global.f32 	%f71, [%rd38];
	sub.f32 	%f72, %f71, %f2;
	fma.rn.f32 	%f73, %f70, %f72, %f68;
	add.s64 	%rd39, %rd37, %rd34;
	ld.global.f32 	%f74, [%rd39];
	sub.f32 	%f75, %f74, %f1;
	add.s64 	%rd40, %rd38, %rd34;
	ld.global.f32 	%f76, [%rd40];
	sub.f32 	%f77, %f76, %f2;
	fma.rn.f32 	%f105, %f75, %f77, %f73;
	add.s32 	%r44, %r44, 4;
$L__BB2_8:
	setp.eq.s32 	%p7, %r14, 0;
	@%p7 bra 	$L__BB2_13;
	setp.eq.s32 	%p8, %r14, 1;
	@%p8 bra 	$L__BB2_11;
	mul.lo.s32 	%r32, %r44, %r20;
	add.s32 	%r33, %r32, %r1;
	mul.wide.s32 	%rd41, %r33, 4;
	add.s64 	%rd42, %rd1, %rd41;
	ld.global.f32 	%f79, [%rd42];
	sub.f32 	%f80, %f79, %f1;
	add.s32 	%r34, %r32, %r2;
	mul.wide.s32 	%rd43, %r34, 4;
	add.s64 	%rd44, %rd1, %rd43;
	ld.global.f32 	%f81, [%rd44];
	sub.f32 	%f82, %f81, %f2;
	fma.rn.f32 	%f83, %f80, %f82, %f105;
	mul.wide.s32 	%rd45, %r20, 4;
	add.s64 	%rd46, %rd42, %rd45;
	ld.global.f32 	%f84, [%rd46];
	sub.f32 	%f85, %f84, %f1;
	add.s64 	%rd47, %rd44, %rd45;
	ld.global.f32 	%f86, [%rd47];
	sub.f32 	%f87, %f86, %f2;
	fma.rn.f32 	%f105, %f85, %f87, %f83;
	add.s32 	%r44, %r44, 2;
$L__BB2_11:
	and.b32  	%r35, %r19, 1;
	setp.eq.b32 	%p9, %r35, 1;
	not.pred 	%p10, %p9;
	@%p10 bra 	$L__BB2_13;
	mul.lo.s32 	%r36, %r44, %r20;
	add.s32 	%r37, %r36, %r1;
	mul.wide.s32 	%rd48, %r37, 4;
	add.s64 	%rd49, %rd1, %rd48;
	ld.global.f32 	%f88, [%rd49];
	sub.f32 	%f89, %f88, %f1;
	add.s32 	%r38, %r36, %r2;
	mul.wide.s32 	%rd50, %r38, 4;
	add.s64 	%rd51, %rd1, %rd50;
	ld.global.f32 	%f90, [%rd51];
	sub.f32 	%f91, %f90, %f2;
	fma.rn.f32 	%f105, %f89, %f91, %f105;
$L__BB2_13:
	cvta.to.global.u64 	%rd52, %rd3;
	cvt.rn.f32.s32 	%f92, %r19;
	div.rn.f32 	%f93, %f105, %f92;
	add.s64 	%rd54, %rd52, %rd7;
	ld.global.f32 	%f94, [%rd54];
	add.s64 	%rd56, %rd52, %rd9;
	ld.global.f32 	%f95, [%rd56];
	mul.f32 	%f96, %f94, %f95;
	div.rn.f32 	%f97, %f93, %f96;
	mad.lo.s32 	%r39, %r20, %r1, %r2;
	cvta.to.global.u64 	%rd57, %rd4;
	mul.wide.s32 	%rd58, %r39, 4;
	add.s64 	%rd59, %rd57, %rd58;
	st.global.f32 	[%rd59], %f97;
$L__BB2_14:
	ret;

}


// ===== COMPILED SASS (sm_100) =====

	.target	sm_100

	.elftype	@"ET_EXEC"


//--------------------- .note.nv.tkinfo           --------------------------
	.section	.note.nv.tkinfo,"",@"SHT_NOTE"
	.sectionflags	@"SHF_NOTE_NV_TKINFO"
	.tkinfo
        /*0018*/ 	.word	0x00000002
        /*0030*/ 	.string	""
        /*0030*/ 	.string	"ptxas"
        /*0030*/ 	.string	"Cuda compilation tools, release 13.0, V13.0.88"
        /*0030*/ 	.string	"Build cuda_13.0.r13.0/compiler.36424714_0"
        /*0030*/ 	.string	"-arch sm_100 -m 64 "



//--------------------- .note.nv.cuinfo           --------------------------
	.section	.note.nv.cuinfo,"",@"SHT_NOTE"
	.sectionflags	@"SHF_NOTE_NV_CUINFO"
        /*0018*/ 	.short	0x0002
        /*001a*/ 	.short	0x0064
        /*001c*/ 	.short	0x0082
	.zero		2


//--------------------- .nv.info                  --------------------------
	.section	.nv.info,"",@"SHT_CUDA_INFO"
	.align	4


	//----- nvinfo : EIATTR_REGCOUNT
	.align		4
        /*0000*/ 	.byte	0x04, 0x2f
        /*0002*/ 	.short	(.L_1 - .L_0)
	.align		4
.L_0:
        /*0004*/ 	.word	index@(_Z22calculate_means_kernelPKfiiPf)
        /*0008*/ 	.word	0x00000020


	//----- nvinfo : EIATTR_FRAME_SIZE
	.align		4
.L_1:
        /*000c*/ 	.byte	0x04, 0x11
        /*000e*/ 	.short	(.L_3 - .L_2)
	.align		4
.L_2:
        /*0010*/ 	.word	index@($__internal_3_$__cuda_sm3x_div_rn_noftz_f32_slowpath)
        /*0014*/ 	.word	0x00000000


	//----- nvinfo : EIATTR_FRAME_SIZE
	.align		4
.L_3:
        /*0018*/ 	.byte	0x04, 0x11
        /*001a*/ 	.short	(.L_5 - .L_4)
	.align		4
.L_4:
        /*001c*/ 	.word	index@(_Z22calculate_means_kernelPKfiiPf)
        /*0020*/ 	.word	0x00000000


	//----- nvinfo : EIATTR_REGCOUNT
	.align		4
.L_5:
        /*0024*/ 	.byte	0x04, 0x2f
        /*0026*/ 	.short	(.L_7 - .L_6)
	.align		4
.L_6:
        /*0028*/ 	.word	index@(_Z24calculate_stddevs_kernelPKfS0_iiPf)
        /*002c*/ 	.word	0x00000020


	//----- nvinfo : EIATTR_FRAME_SIZE
	.align		4
.L_7:
        /*0030*/ 	.byte	0x04, 0x11
        /*0032*/ 	.short	(.L_9 - .L_8)
	.align		4
.L_8:
        /*0034*/ 	.word	index@($__internal_2_$__cuda_sm3x_div_rn_noftz_f32_slowpath)
        /*0038*/ 	.word	0x00000000


	//----- nvinfo : EIATTR_FRAME_SIZE
	.align		4
.L_9:
        /*003c*/ 	.byte	0x04, 0x11
        /*003e*/ 	.short	(.L_11 - .L_10)
	.align		4
.L_10:
        /*0040*/ 	.word	index@($__internal_1_$__cuda_sm20_sqrt_rn_f32_slowpath)
        /*0044*/ 	.word	0x00000000


	//----- nvinfo : EIATTR_FRAME_SIZE
	.align		4
.L_11:
        /*0048*/ 	.byte	0x04, 0x11
        /*004a*/ 	.short	(.L_13 - .L_12)
	.align		4
.L_12:
        /*004c*/ 	.word	index@(_Z24calculate_stddevs_kernelPKfS0_iiPf)
        /*0050*/ 	.word	0x00000000


	//----- nvinfo : EIATTR_REGCOUNT
	.align		4
.L_13:
        /*0054*/ 	.byte	0x04, 0x2f
        /*0056*/ 	.short	(.L_15 - .L_14)
	.align		4
.L_14:
        /*0058*/ 	.word	index@(_Z28calculate_correlation_kernelPKfS0_S0_iiPf)
        /*005c*/ 	.word	0x00000020


	//----- nvinfo : EIATTR_FRAME_SIZE
	.align		4
.L_15:
        /*0060*/ 	.byte	0x04, 0x11
        /*0062*/ 	.short	(.L_17 - .L_16)
	.align		4
.L_16:
        /*0064*/ 	.word	index@($__internal_0_$__cuda_sm3x_div_rn_noftz_f32_slowpath)
        /*0068*/ 	.word	0x00000000


	//----- nvinfo : EIATTR_FRAME_SIZE
	.align		4
.L_17:
        /*006c*/ 	.byte	0x04, 0x11
        /*006e*/ 	.short	(.L_19 - .L_18)
	.align		4
.L_18:
        /*0070*/ 	.word	index@(_Z28calculate_correlation_kernelPKfS0_S0_iiPf)
        /*0074*/ 	.word	0x00000000


	//----- nvinfo : EIATTR_MIN_STACK_SIZE
	.align		4
.L_19:
        /*0078*/ 	.byte	0x04, 0x12
        /*007a*/ 	.short	(.L_21 - .L_20)
	.align		4
.L_20:
        /*007c*/ 	.word	index@(_Z28calculate_correlation_kernelPKfS0_S0_iiPf)
        /*0080*/ 	.word	0x00000000


	//----- nvinfo : EIATTR_MIN_STACK_SIZE
	.align		4
.L_21:
        /*0084*/ 	.byte	0x04, 0x12
        /*0086*/ 	.short	(.L_23 - .L_22)
	.align		4
.L_22:
        /*0088*/ 	.word	index@(_Z24calculate_stddevs_kernelPKfS0_iiPf)
        /*008c*/ 	.word	0x00000000


	//----- nvinfo : EIATTR_MIN_STACK_SIZE
	.align		4
.L_23:
        /*0090*/ 	.byte	0x04, 0x12
        /*0092*/ 	.short	(.L_25 - .L_24)
	.align		4
.L_24:
        /*0094*/ 	.word	index@(_Z22calculate_means_kernelPKfiiPf)
        /*0098*/ 	.word	0x00000000
.L_25:


//--------------------- .nv.compat                --------------------------
	.section	.nv.compat,"",@"SHT_CUDA_COMPAT_INFO"
	.align	4
        /*0000*/ 	.byte	0x02, 0x09, 0x00, 0x00, 0x02, 0x02, 0x01, 0x00, 0x02, 0x05, 0x05, 0x00, 0x03, 0x07, 0x01, 0x01
        /*0010*/ 	.byte	0x02, 0x03, 0x00, 0x00, 0x02, 0x06, 0x01, 0x00, 0x04, 0x0b, 0x08, 0x00, 0x01, 0x00, 0x00, 0x00
        /*0020*/ 	.byte	0x00, 0x00, 0x00, 0x00


//--------------------- .nv.info._Z28calculate_correlation_kernelPKfS0_S0_iiPf --------------------------
	.section	.nv.info._Z28calculate_correlation_kernelPKfS0_S0_iiPf,"",@"SHT_CUDA_INFO"
	.sectionflags	@""
	.align	4


	//----- nvinfo : EIATTR_CUDA_API_VERSION
	.align		4
        /*0000*/ 	.byte	0x04, 0x37
        /*0002*/ 	.short	(.L_27 - .L_26)
.L_26:
        /*0004*/ 	.word	0x00000082


	//----- nvinfo : EIATTR_KPARAM_INFO
	.align		4
.L_27:
        /*0008*/ 	.byte	0x04, 0x17
        /*000a*/ 	.short	(.L_29 - .L_28)
.L_28:
        /*000c*/ 	.word	0x00000000
        /*0010*/ 	.short	0x0005
        /*0012*/ 	.short	0x0020
        /*0014*/ 	.byte	0x00, 0xf5, 0x21, 0x00


	//----- nvinfo : EIATTR_KPARAM_INFO
	.align		4
.L_29:
        /*0018*/ 	.byte	0x04, 0x17
        /*001a*/ 	.short	(.L_31 - .L_30)
.L_30:
        /*001c*/ 	.word	0x00000000
        /*0020*/ 	.short	0x0004
        /*0022*/ 	.short	0x001c
        /*0024*/ 	.byte	0x00, 0xf0, 0x11, 0x00


	//----- nvinfo : EIATTR_KPARAM_INFO
	.align		4
.L_31:
        /*0028*/ 	.byte	0x04, 0x17
        /*002a*/ 	.short	(.L_33 - .L_32)
.L_32:
        /*002c*/ 	.word	0x00000000
        /*0030*/ 	.short	0x0003
        /*0032*/ 	.short	0x0018
        /*0034*/ 	.byte	0x00, 0xf0, 0x11, 0x00


	//----- nvinfo : EIATTR_KPARAM_INFO
	.align		4
.L_33:
        /*0038*/ 	.byte	0x04, 0x17
        /*003a*/ 	.short	(.L_35 - .L_34)
.L_34:
        /*003c*/ 	.word	0x00000000
        /*0040*/ 	.short	0x0002
        /*0042*/ 	.short	0x0010
        /*0044*/ 	.byte	0x00, 0xf5, 0x21, 0x00


	//----- nvinfo : EIATTR_KPARAM_INFO
	.align		4
.L_35:
        /*0048*/ 	.byte	0x04, 0x17
        /*004a*/ 	.short	(.L_37 - .L_36)
.L_36:
        /*004c*/ 	.word	0x00000000
        /*0050*/ 	.short	0x0001
        /*0052*/ 	.short	0x0008
        /*0054*/ 	.byte	0x00, 0xf5, 0x21, 0x00


	//----- nvinfo : EIATTR_KPARAM_INFO
	.align		4
.L_37:
        /*0058*/ 	.byte	0x04, 0x17
        /*005a*/ 	.short	(.L_39 - .L_38)
.L_38:
        /*005c*/ 	.word	0x00000000
        /*0060*/ 	.short	0x0000
        /*0062*/ 	.short	0x0000
        /*0064*/ 	.byte	0x00, 0xf5, 0x21, 0x00


	//----- nvinfo : EIATTR_SPARSE_MMA_MASK
	.align		4
.L_39:
        /*0068*/ 	.byte	0x03, 0x50
        /*006a*/ 	.short	0x0000


	//----- nvinfo : EIATTR_MAXREG_COUNT
	.align		4
        /*006c*/ 	.byte	0x03, 0x1b
        /*006e*/ 	.short	0x00ff


	//----- nvinfo : EIATTR_MERCURY_ISA_VERSION
	.align		4
        /*0070*/ 	.byte	0x03, 0x5f
        /*0072*/ 	.short	0x0101


	//----- nvinfo : EIATTR_VRC_CTA_INIT_COUNT
	.align		4
        /*0074*/ 	.byte	0x02, 0x4a
	.zero		1
	.zero		1


	//----- nvinfo : EIATTR_EXIT_INSTR_OFFSETS
	.align		4
        /*0078*/ 	.byte	0x04, 0x1c
        /*007a*/ 	.short	(.L_41 - .L_40)


	//   ....[0]....
.L_40:
        /*007c*/ 	.word	0x000000c0


	//   ....[1]....
        /*0080*/ 	.word	0x00000ce0


	//----- nvinfo : EIATTR_CRS_STACK_SIZE
	.align		4
.L_41:
        /*0084*/ 	.byte	0x04, 0x1e
        /*0086*/ 	.short	(.L_43 - .L_42)
.L_42:
        /*0088*/ 	.word	0x00000000


	//----- nvinfo : EIATTR_CBANK_PARAM_SIZE
	.align		4
.L_43:
        /*008c*/ 	.byte	0x03, 0x19
        /*008e*/ 	.short	0x0028


	//----- nvinfo : EIATTR_PARAM_CBANK
	.align		4
        /*0090*/ 	.byte	0x04, 0x0a
        /*0092*/ 	.short	(.L_45 - .L_44)
	.align		4
.L_44:
        /*0094*/ 	.word	index@(.nv.constant0._Z28calculate_correlation_kernelPKfS0_S0_iiPf)
        /*0098*/ 	.short	0x0380
        /*009a*/ 	.short	0x0028


	//----- nvinfo : EIATTR_SW_WAR
	.align		4
.L_45:
        /*009c*/ 	.byte	0x04, 0x36
        /*009e*/ 	.short	(.L_47 - .L_46)
.L_46:
        /*00a0*/ 	.word	0x00000008
.L_47:


//--------------------- .nv.info._Z24calculate_stddevs_kernelPKfS0_iiPf --------------------------
	.section	.nv.info._Z24calculate_stddevs_kernelPKfS0_iiPf,"",@"SHT_CUDA_INFO"
	.sectionflags	@""
	.align	4


	//----- nvinfo : EIATTR_CUDA_API_VERSION
	.align		4
        /*0000*/ 	.byte	0x04, 0x37
        /*0002*/ 	.short	(.L_49 - .L_48)
.L_48:
        /*0004*/ 	.word	0x00000082


	//----- nvinfo : EIATTR_KPARAM_INFO
	.align		4
.L_49:
        /*0008*/ 	.byte	0x04, 0x17
        /*000a*/ 	.short	(.L_51 - .L_50)
.L_50:
        /*000c*/ 	.word	0x00000000
        /*0010*/ 	.short	0x0004
        /*0012*/ 	.short	0x0018
        /*0014*/ 	.byte	0x00, 0xf5, 0x21, 0x00


	//----- nvinfo : EIATTR_KPARAM_INFO
	.align		4
.L_51:
        /*0018*/ 	.byte	0x04, 0x17
        /*001a*/ 	.short	(.L_53 - .L_52)
.L_52:
        /*001c*/ 	.word	0x00000000
        /*0020*/ 	.short	0x0003
        /*0022*/ 	.short	0x0014
        /*0024*/ 	.byte	0x00, 0xf0, 0x11, 0x00


	//----- nvinfo : EIATTR_KPARAM_INFO
	.align		4
.L_53:
        /*0028*/ 	.byte	0x04, 0x17
        /*002a*/ 	.short	(.L_55 - .L_54)
.L_54:
        /*002c*/ 	.word	0x00000000
        /*0030*/ 	.short	0x0002
        /*0032*/ 	.short	0x0010
        /*0034*/ 	.byte	0x00, 0xf0, 0x11, 0x00


	//----- nvinfo : EIATTR_KPARAM_INFO
	.align		4
.L_55:
        /*0038*/ 	.byte	0x04, 0x17
        /*003a*/ 	.short	(.L_57 - .L_56)
.L_56:
        /*003c*/ 	.word	0x00000000
        /*0040*/ 	.short	0x0001
        /*0042*/ 	.short	0x0008
        /*0044*/ 	.byte	0x00, 0xf5, 0x21, 0x00


	//----- nvinfo : EIATTR_KPARAM_INFO
	.align		4
.L_57:
        /*0048*/ 	.byte	0x04, 0x17
        /*004a*/ 	.short	(.L_59 - .L_58)
.L_58:
        /*004c*/ 	.word	0x00000000
        /*0050*/ 	.short	0x0000
        /*0052*/ 	.short	0x0000
        /*0054*/ 	.byte	0x00, 0xf5, 0x21, 0x00


	//----- nvinfo : EIATTR_SPARSE_MMA_MASK
	.align		4
.L_59:
        /*0058*/ 	.byte	0x03, 0x50
        /*005a*/ 	.short	0x0000


	//----- nvinfo : EIATTR_MAXREG_COUNT
	.align		4
        /*005c*/ 	.byte	0x03, 0x1b
        /*005e*/ 	.short	0x00ff


	//----- nvinfo : EIATTR_MERCURY_ISA_VERSION
	.align		4
        /*0060*/ 	.byte	0x03, 0x5f
        /*0062*/ 	.short	0x0101


	//----- nvinfo : EIATTR_VRC_CTA_INIT_COUNT
	.align		4
        /*0064*/ 	.byte	0x02, 0x4a
	.zero		1
	.zero		1


	//----- nvinfo : EIATTR_EXIT_INSTR_OFFSETS
	.align		4
        /*0068*/ 	.byte	0x04, 0x1c
        /*006a*/ 	.short	(.L_61 - .L_60)


	//   ....[0]....
.L_60:
        /*006c*/ 	.word	0x00000070


	//   ....[1]....
        /*0070*/ 	.word	0x00000c90


	//----- nvinfo : EIATTR_CRS_STACK_SIZE
	.align		4
.L_61:
        /*0074*/ 	.byte	0x04, 0x1e
        /*0076*/ 	.short	(.L_63 - .L_62)
.L_62:
        /*0078*/ 	.word	0x00000000


	//----- nvinfo : EIATTR_CBANK_PARAM_SIZE
	.align		4
.L_63:
        /*007c*/ 	.byte	0x03, 0x19
        /*007e*/ 	.short	0x0020


	//----- nvinfo : EIATTR_PARAM_CBANK
	.align		4
        /*0080*/ 	.byte	0x04, 0x0a
        /*0082*/ 	.short	(.L_65 - .L_64)
	.align		4
.L_64:
        /*0084*/ 	.word	index@(.nv.constant0._Z24calculate_stddevs_kernelPKfS0_iiPf)
        /*0088*/ 	.short	0x0380
        /*008a*/ 	.short	0x0020


	//----- nvinfo : EIATTR_SW_WAR
	.align		4
.L_65:
        /*008c*/ 	.byte	0x04, 0x36
        /*008e*/ 	.short	(.L_67 - .L_66)
.L_66:
        /*0090*/ 	.word	0x00000008
.L_67:


//--------------------- .nv.info._Z22calculate_means_kernelPKfiiPf --------------------------
	.section	.nv.info._Z22calculate_means_kernelPKfiiPf,"",@"SHT_CUDA_INFO"
	.sectionflags	@""
	.align	4


	//----- nvinfo : EIATTR_CUDA_API_VERSION
	.align		4
        /*0000*/ 	.byte	0x04, 0x37
        /*0002*/ 	.short	(.L_69 - .L_68)
.L_68:
        /*0004*/ 	.word	0x00000082


	//----- nvinfo : EIATTR_KPARAM_INFO
	.align		4
.L_69:
        /*0008*/ 	.byte	0x04, 0x17
        /*000a*/ 	.short	(.L_71 - .L_70)
.L_70:
        /*000c*/ 	.word	0x00000000
        /*0010*/ 	.short	0x0003
        /*0012*/ 	.short	0x0010
        /*0014*/ 	.byte	0x00, 0xf5, 0x21, 0x00


	//----- nvinfo : EIATTR_KPARAM_INFO
	.align		4
.L_71:
        /*0018*/ 	.byte	0x04, 0x17
        /*001a*/ 	.short	(.L_73 - .L_72)
.L_72:
        /*001c*/ 	.word	0x00000000
        /*0020*/ 	.short	0x0002
        /*0022*/ 	.short	0x000c
        /*0024*/ 	.byte	0x00, 0xf0, 0x11, 0x00


	//----- nvinfo : EIATTR_KPARAM_INFO
	.align		4
.L_73:
        /*0028*/ 	.byte	0x04, 0x17
        /*002a*/ 	.short	(.L_75 - .L_74)
.L_74:
        /*002c*/ 	.word	0x00000000
        /*0030*/ 	.short	0x0001
        /*0032*/ 	.short	0x0008
        /*0034*/ 	.byte	0x00, 0xf0, 0x11, 0x00


	//----- nvinfo : EIATTR_KPARAM_INFO
	.align		4
.L_75:
        /*0038*/ 	.byte	0x04, 0x17
        /*003a*/ 	.short	(.L_77 - .L_76)
.L_76:
        /*003c*/ 	.word	0x00000000
        /*0040*/ 	.short	0x0000
        /*0042*/ 	.short	0x0000
        /*0044*/ 	.byte	0x00, 0xf5, 0x21, 0x00


	//----- nvinfo : EIATTR_SPARSE_MMA_MASK
	.align		4
.L_77:
        /*0048*/ 	.byte	0x03, 0x50
        /*004a*/ 	.short	0x0000


	//----- nvinfo : EIATTR_MAXREG_COUNT
	.align		4
        /*004c*/ 	.byte	0x03, 0x1b
        /*004e*/ 	.short	0x00ff


	//----- nvinfo : EIATTR_MERCURY_ISA_VERSION
	.align		4
        /*0050*/ 	.byte	0x03, 0x5f
        /*0052*/ 	.short	0x0101


	//----- nvinfo : EIATTR_VRC_CTA_INIT_COUNT
	.align		4
        /*0054*/ 	.byte	0x02, 0x4a
	.zero		1
	.zero		1


	//----- nvinfo : EIATTR_EXIT_INSTR_OFFSETS
	.align		4
        /*0058*/ 	.byte	0x04, 0x1c
        /*005a*/ 	.short	(.L_79 - .L_78)


	//   ....[0]....
.L_78:
        /*005c*/ 	.word	0x00000070


	//   ....[1]....
        /*0060*/ 	.word	0x000009d0


	//----- nvinfo : EIATTR_CRS_STACK_SIZE
	.align		4
.L_79:
        /*0064*/ 	.byte	0x04, 0x1e
        /*0066*/ 	.short	(.L_81 - .L_80)
.L_80:
        /*0068*/ 	.word	0x00000000


	//----- nvinfo : EIATTR_CBANK_PARAM_SIZE
	.align		4
.L_81:
        /*006c*/ 	.byte	0x03, 0x19
        /*006e*/ 	.short	0x0018


	//----- nvinfo : EIATTR_PARAM_CBANK
	.align		4
        /*0070*/ 	.byte	0x04, 0x0a
        /*0072*/ 	.short	(.L_83 - .L_82)
	.align		4
.L_82:
        /*0074*/ 	.word	index@(.nv.constant0._Z22calculate_means_kernelPKfiiPf)
        /*0078*/ 	.short	0x0380
        /*007a*/ 	.short	0x0018


	//----- nvinfo : EIATTR_SW_WAR
	.align		4
.L_83:
        /*007c*/ 	.byte	0x04, 0x36
        /*007e*/ 	.short	(.L_85 - .L_84)
.L_84:
        /*0080*/ 	.word	0x00000008
.L_85:


//--------------------- .nv.callgraph             --------------------------
	.section	.nv.callgraph,"",@"SHT_CUDA_CALLGRAPH"
	.align	4
	.sectionentsize	8
	.align		4
        /*0000*/ 	.word	0x00000000
	.align		4
        /*0004*/ 	.word	0xffffffff
	.align		4
        /*0008*/ 	.word	0x00000000
	.align		4
        /*000c*/ 	.word	0xfffffffe
	.align		4
        /*0010*/ 	.word	0x00000000
	.align		4
        /*0014*/ 	.word	0xfffffffd
	.align		4
        /*0018*/ 	.word	0x00000000
	.align		4
        /*001c*/ 	.word	0xfffffffc


//--------------------- .text._Z28calculate_correlation_kernelPKfS0_S0_iiPf --------------------------
	.section	.text._Z28calculate_correlation_kernelPKfS0_S0_iiPf,"ax",@progbits
	.align	128
        .global         _Z28calculate_correlation_kernelPKfS0_S0_iiPf
        .type           _Z28calculate_correlation_kernelPKfS0_S0_iiPf,@function
        .size           _Z28calculate_correlation_kernelPKfS0_S0_iiPf,(.L_x_64 - _Z28calculate_correlation_kernelPKfS0_S0_iiPf)
        .other          _Z28calculate_correlation_kernelPKfS0_S0_iiPf,@"STO_CUDA_ENTRY STV_DEFAULT"
_Z28calculate_correlation_kernelPKfS0_S0_iiPf:
.text._Z28calculate_correlation_kernelPKfS0_S0_iiPf:
[----:B------:R-:W-:Y:S01]  /*0000*/  LDC R1, c[0x0][0x37c] ;  /* 0x0000df00ff017b82 */ /* 0x000fe20000000800 */
[----:B------:R-:W0:Y:S07]  /*0010*/  S2R R2, SR_TID.Y ;  /* 0x0000000000027919 */ /* 0x000e2e0000002200 */
[----:B------:R-:W0:Y:S01]  /*0020*/  LDC R3, c[0x0][0x364] ;  /* 0x0000d900ff037b82 */ /* 0x000e220000000800 */
[----:B------:R-:W1:Y:S07]  /*0030*/  S2R R4, SR_TID.X ;  /* 0x0000000000047919 */ /* 0x000e6e0000002100 */
[----:B------:R-:W0:Y:S08]  /*0040*/  S2UR UR4, SR_CTAID.Y ;  /* 0x00000000000479c3 */ /* 0x000e300000002600 */
[----:B------:R-:W1:Y:S08]  /*0050*/  S2UR UR5, SR_CTAID.X ;  /* 0x00000000000579c3 */ /* 0x000e700000002500 */
[----:B------:R-:W1:Y:S08]  /*0060*/  LDC R5, c[0x0][0x360] ;  /* 0x0000d800ff057b82 */ /* 0x000e700000000800 */
[----:B------:R-:W2:Y:S01]  /*0070*/  LDC R0, c[0x0][0x39c] ;  /* 0x0000e700ff007b82 */ /* 0x000ea20000000800 */
[----:B0-----:R-:W-:-:S02]  /*0080*/  IMAD R3, R3, UR4, R2 ;  /* 0x0000000403037c24 */ /* 0x001fc4000f8e0202 */
[----:B-1----:R-:W-:-:S05]  /*0090*/  IMAD R5, R5, UR5, R4 ;  /* 0x0000000505057c24 */ /* 0x002fca000f8e0204 */
[----:B------:R-:W-:-:S04]  /*00a0*/  VIMNMX R7, PT, PT, R3, R5, !PT ;  /* 0x0000000503077248 */ /* 0x000fc80007fe0100 */
[----:B--2---:R-:W-:-:S13]  /*00b0*/  ISETP.GE.AND P0, PT, R7, R0, PT ;  /* 0x000000000700720c */ /* 0x004fda0003f06270 */
[----:B------:R-:W-:Y:S05]  /*00c0*/  @P0 EXIT ;  /* 0x000000000000094d */ /* 0x000fea0003800000 */
[----:B------:R-:W0:Y:S01]  /*00d0*/  LDC R2, c[0x0][0x398] ;  /* 0x0000e600ff027b82 */ /* 0x000e220000000800 */
[----:B------:R-:W1:Y:S01]  /*00e0*/  LDCU.64 UR4, c[0x0][0x358] ;  /* 0x00006b00ff0477ac */ /* 0x000e620008000a00 */
[----:B------:R-:W-:Y:S01]  /*00f0*/  HFMA2 R11, -RZ, RZ, 0, 0 ;  /* 0x00000000ff0b7431 */ /* 0x000fe200000001ff */
[----:B0-----:R-:W-:-:S13]  /*0100*/  ISETP.GE.AND P0, PT, R2, 0x1, PT ;  /* 0x000000010200780c */ /* 0x001fda0003f06270 */
[----:B-1----:R-:W-:Y:S05]  /*0110*/  @!P0 BRA `(.L_x_0) ;  /* 0x00000008004c8947 */ /* 0x002fea0003800000 */
[----:B------:R-:W0:Y:S02]  /*0120*/  LDC.64 R6, c[0x0][0x388] ;  /* 0x0000e200ff067b82 */ /* 0x000e240000000a00 */
[----:B0-----:R-:W-:-:S04]  /*0130*/  IMAD.WIDE.U32 R12, R3, 0x4, R6 ;  /* 0x00000004030c7825 */ /* 0x001fc800078e0006 */
[----:B------:R-:W-:Y:S01]  /*0140*/  IMAD.WIDE R6, R5, 0x4, R6 ;  /* 0x0000000405067825 */ /* 0x000fe200078e0206 */
[----:B------:R0:W5:Y:S05]  /*0150*/  LDG.E R4, desc[UR4][R12.64] ;  /* 0x000000040c047981 */ /* 0x00016a000c1e1900 */
[----:B------:R0:W5:Y:S01]  /*0160*/  LDG.E R6, desc[UR4][R6.64] ;  /* 0x0000000406067981 */ /* 0x000162000c1e1900 */
[C---:B------:R-:W-:Y:S02]  /*0170*/  ISETP.GE.U32.AND P0, PT, R2.reuse, 0x8, PT ;  /* 0x000000080200780c */ /* 0x040fe40003f06070 */
[----:B------:R-:W-:Y:S02]  /*0180*/  LOP3.LUT R8, R2, 0x7, RZ, 0xc0, !PT ;  /* 0x0000000702087812 */ /* 0x000fe400078ec0ff */
[----:B------:R-:W-:-:S02]  /*0190*/  MOV R11, RZ ;  /* 0x000000ff000b7202 */ /* 0x000fc40000000f00 */
[----:B------:R-:W-:Y:S02]  /*01a0*/  ISETP.NE.AND P1, PT, R8, RZ, PT ;  /* 0x000000ff0800720c */ /* 0x000fe40003f25270 */
[----:B------:R-:W-:-:S05]  /*01b0*/  MOV R9, RZ ;  /* 0x000000ff00097202 */ /* 0x000fca0000000f00 */
[----:B0-----:R-:W-:Y:S06]  /*01c0*/  @!P0 BRA `(.L_x_1) ;  /* 0x00000004000c8947 */ /* 0x001fec0003800000 */
[----:B------:R-:W-:Y:S02]  /*01d0*/  LOP3.LUT R9, R2, 0x7ffffff8, RZ, 0xc0, !PT ;  /* 0x7ffffff802097812 */ /* 0x000fe400078ec0ff */
[----:B------:R-:W-:Y:S02]  /*01e0*/  MOV R11, RZ ;  /* 0x000000ff000b7202 */ /* 0x000fe40000000f00 */
[----:B------:R-:W-:Y:S02]  /*01f0*/  MOV R7, R3 ;  /* 0x0000000300077202 */ /* 0x000fe40000000f00 */
[----:B------:R-:W-:Y:S02]  /*0200*/  MOV R25, R5 ;  /* 0x0000000500197202 */ /* 0x000fe40000000f00 */
[----:B------:R-:W-:-:S07]  /*0210*/  IADD3 R10, PT, PT, -R9, RZ, RZ ;  /* 0x000000ff090a7210 */ /* 0x000fce0007ffe1ff */
.L_x_2:
[----:B------:R-:W0:Y:S02]  /*0220*/  LDC.64 R18, c[0x0][0x380] ;  /* 0x0000e000ff127b82 */ /* 0x000e240000000a00 */
[----:B0-----:R-:W-:-:S04]  /*0230*/  IMAD.WIDE R22, R7, 0x4, R18 ;  /* 0x0000000407167825 */ /* 0x001fc800078e0212 */
[----:B------:R-:W-:Y:S01]  /*0240*/  IMAD.WIDE R18, R25, 0x4, R18 ;  /* 0x0000000419127825 */ /* 0x000fe200078e0212 */
[----:B------:R-:W2:Y:S04]  /*0250*/  LDG.E R15, desc[UR4][R22.64] ;  /* 0x00000004160f7981 */ /* 0x000ea8000c1e1900 */
[----:B------:R-:W3:Y:S01]  /*0260*/  LDG.E R27, desc[UR4][R18.64] ;  /* 0x00000004121b7981 */ /* 0x000ee2000c1e1900 */
[----:B------:R-:W-:-:S04]  /*0270*/  IMAD.WIDE R12, R0, 0x4, R22 ;  /* 0x00000004000c7825 */ /* 0x000fc800078e0216 */
[C---:B------:R-:W-:Y:S01]  /*0280*/  IMAD.WIDE R16, R0.reuse, 0x4, R18 ;  /* 0x0000000400107825 */ /* 0x040fe200078e0212 */
[----:B------:R0:W4:Y:S04]  /*0290*/  LDG.E R21, desc[UR4][R12.64] ;  /* 0x000000040c157981 */ /* 0x000128000c1e1900 */
[----:B------:R1:W4:Y:S01]  /*02a0*/  LDG.E R29, desc[UR4][R16.64] ;  /* 0x00000004101d7981 */ /* 0x000322000c1e1900 */
[----:B0-----:R-:W-:-:S04]  /*02b0*/  IMAD.WIDE R12, R0, 0x4, R12 ;  /* 0x00000004000c7825 */ /* 0x001fc800078e020c */
[----:B-1----:R-:W-:-:S04]  /*02c0*/  IMAD.WIDE R16, R0, 0x4, R16 ;  /* 0x0000000400107825 */ /* 0x002fc800078e0210 */
[----:B------:R-:W-:-:S04]  /*02d0*/  IMAD.WIDE R22, R0, 0x4, R12 ;  /* 0x0000000400167825 */ /* 0x000fc800078e020c */
[----:B------:R-:W-:-:S04]  /*02e0*/  IMAD.WIDE R18, R0, 0x4, R16 ;  /* 0x0000000400127825 */ /* 0x000fc800078e0210 */
[----:B--2--5:R-:W-:Y:S02]  /*02f0*/  FADD R14, -R4, R15 ;  /* 0x0000000f040e7221 */ /* 0x024fe40000000100 */
[----:B------:R-:W2:Y:S01]  /*0300*/  LDG.E R15, desc[UR4][R12.64] ;  /* 0x000000040c0f7981 */ /* 0x000ea2000c1e1900 */
[----:B---3--:R-:W-:-:S03]  /*0310*/  FADD R20, -R6, R27 ;  /* 0x0000001b06147221 */ /* 0x008fc60000000100 */
[----:B------:R-:W3:Y:S01]  /*0320*/  LDG.E R27, desc[UR4][R16.64] ;  /* 0x00000004101b7981 */ /* 0x000ee2000c1e1900 */
[----:B------:R-:W-:-:S03]  /*0330*/  FFMA R14, R14, R20, R11 ;  /* 0x000000140e0e7223 */ /* 0x000fc6000000000b */
[----:B------:R0:W3:Y:S04]  /*0340*/  LDG.E R11, desc[UR4][R22.64] ;  /* 0x00000004160b7981 */ /* 0x0000e8000c1e1900 */
[----:B------:R1:W3:Y:S01]  /*0350*/  LDG.E R13, desc[UR4][R18.64] ;  /* 0x00000004120d7981 */ /* 0x0002e2000c1e1900 */
[----:B----4-:R-:W-:Y:S01]  /*0360*/  FADD R24, -R4, R21 ;  /* 0x0000001504187221 */ /* 0x010fe20000000100 */
[----:B0-----:R-:W-:-:S04]  /*0370*/  IMAD.WIDE R22, R0, 0x4, R22 ;  /* 0x0000000400167825 */ /* 0x001fc800078e0216 */
[----:B-1----:R-:W-:-:S04]  /*0380*/  IMAD.WIDE R18, R0, 0x4, R18 ;  /* 0x0000000400127825 */ /* 0x002fc800078e0212 */
[----:B------:R-:W-:Y:S01]  /*0390*/  FADD R26, -R6, R29 ;  /* 0x0000001d061a7221 */ /* 0x000fe20000000100 */
[----:B------:R-:W4:Y:S01]  /*03a0*/  LDG.E R12, desc[UR4][R22.64] ;  /* 0x00000004160c7981 */ /* 0x000f22000c1e1900 */
[----:B------:R-:W-:-:S04]  /*03b0*/  IMAD.WIDE R20, R0, 0x4, R22 ;  /* 0x0000000400147825 */ /* 0x000fc800078e0216 */
[----:B------:R-:W-:-:S04]  /*03c0*/  IMAD.WIDE R16, R0, 0x4, R18 ;  /* 0x0000000400107825 */ /* 0x000fc800078e0212 */
[----:B------:R-:W-:Y:S01]  /*03d0*/  FFMA R14, R24, R26, R14 ;  /* 0x0000001a180e7223 */ /* 0x000fe2000000000e */
[----:B------:R-:W4:Y:S04]  /*03e0*/  LDG.E R29, desc[UR4][R18.64] ;  /* 0x00000004121d7981 */ /* 0x000f28000c1e1900 */
[----:B------:R0:W4:Y:S04]  /*03f0*/  LDG.E R24, desc[UR4][R20.64] ;  /* 0x0000000414187981 */ /* 0x000128000c1e1900 */
[----:B------:R1:W4:Y:S01]  /*0400*/  LDG.E R26, desc[UR4][R16.64] ;  /* 0x00000004101a7981 */ /* 0x000322000c1e1900 */
[----:B0-----:R-:W-:-:S04]  /*0410*/  IMAD.WIDE R20, R0, 0x4, R20 ;  /* 0x0000000400147825 */ /* 0x001fc800078e0214 */
[C---:B-1----:R-:W-:Y:S01]  /*0420*/  IMAD.WIDE R16, R0.reuse, 0x4, R16 ;  /* 0x0000000400107825 */ /* 0x042fe200078e0210 */
[----:B------:R-:W4:Y:S03]  /*0430*/  LDG.E R28, desc[UR4][R20.64] ;  /* 0x00000004141c7981 */ /* 0x000f26000c1e1900 */
[----:B------:R-:W-:-:S04]  /*0440*/  IMAD.WIDE R18, R0, 0x4, R20 ;  /* 0x0000000400127825 */ /* 0x000fc800078e0214 */
[----:B------:R-:W-:Y:S02]  /*0450*/  IMAD.WIDE R22, R0, 0x4, R16 ;  /* 0x0000000400167825 */ /* 0x000fe400078e0210 */
[----:B------:R-:W4:Y:S04]  /*0460*/  LDG.E R19, desc[UR4][R18.64] ;  /* 0x0000000412137981 */ /* 0x000f28000c1e1900 */
[----:B------:R-:W4:Y:S04]  /*0470*/  LDG.E R21, desc[UR4][R16.64] ;  /* 0x0000000410157981 */ /* 0x000f28000c1e1900 */
[----:B------:R-:W4:Y:S01]  /*0480*/  LDG.E R23, desc[UR4][R22.64] ;  /* 0x0000000416177981 */ /* 0x000f22000c1e1900 */
[----:B------:R-:W-:-:S04]  /*0490*/  IADD3 R10, PT, PT, R10, 0x8, RZ ;  /* 0x000000080a0a7810 */ /* 0x000fc80007ffe0ff */
[----:B------:R-:W-:Y:S02]  /*04a0*/  ISETP.NE.AND P0, PT, R10, RZ, PT ;  /* 0x000000ff0a00720c */ /* 0x000fe40003f05270 */
[C---:B------:R-:W-:Y:S02]  /*04b0*/  LEA R25, R0.reuse, R25, 0x3 ;  /* 0x0000001900197211 */ /* 0x040fe400078e18ff */
[----:B------:R-:W-:Y:S01]  /*04c0*/  LEA R7, R0, R7, 0x3 ;  /* 0x0000000700077211 */ /* 0x000fe200078e18ff */
[----:B--2---:R-:W-:Y:S01]  /*04d0*/  FADD R15, -R4, R15 ;  /* 0x0000000f040f7221 */ /* 0x004fe20000000100 */
[----:B---3--:R-:W-:-:S04]  /*04e0*/  FADD R27, -R6, R27 ;  /* 0x0000001b061b7221 */ /* 0x008fc80000000100 */
[----:B------:R-:W-:Y:S01]  /*04f0*/  FFMA R14, R15, R27, R14 ;  /* 0x0000001b0f0e7223 */ /* 0x000fe2000000000e */
[----:B------:R-:W-:Y:S01]  /*0500*/  FADD R11, -R4, R11 ;  /* 0x0000000b040b7221 */ /* 0x000fe20000000100 */
[----:B------:R-:W-:-:S04]  /*0510*/  FADD R13, -R6, R13 ;  /* 0x0000000d060d7221 */ /* 0x000fc80000000100 */
[----:B------:R-:W-:Y:S01]  /*0520*/  FFMA R11, R11, R13, R14 ;  /* 0x0000000d0b0b7223 */ /* 0x000fe2000000000e */
[----:B----4-:R-:W-:Y:S01]  /*0530*/  FADD R12, -R4, R12 ;  /* 0x0000000c040c7221 */ /* 0x010fe20000000100 */
[----:B------:R-:W-:-:S04]  /*0540*/  FADD R29, -R6, R29 ;  /* 0x0000001d061d7221 */ /* 0x000fc80000000100 */
[----:B------:R-:W-:Y:S01]  /*0550*/  FFMA R11, R12, R29, R11 ;  /* 0x0000001d0c0b7223 */ /* 0x000fe2000000000b */
[----:B------:R-:W-:Y:S01]  /*0560*/  FADD R24, -R4, R24 ;  /* 0x0000001804187221 */ /* 0x000fe20000000100 */
[----:B------:R-:W-:-:S04]  /*0570*/  FADD R26, -R6, R26 ;  /* 0x0000001a061a7221 */ /* 0x000fc80000000100 */
[----:B------:R-:W-:Y:S01]  /*0580*/  FFMA R11, R24, R26, R11 ;  /* 0x0000001a180b7223 */ /* 0x000fe2000000000b */
[C---:B------:R-:W-:Y:S01]  /*0590*/  FADD R28, -R4.reuse, R28 ;  /* 0x0000001c041c7221 */ /* 0x040fe20000000100 */
[----:B------:R-:W-:Y:S01]  /*05a0*/  FADD R12, -R4, R19 ;  /* 0x00000013040c7221 */ /* 0x000fe20000000100 */
[----:B------:R-:W-:-:S04]  /*05b0*/  FADD R21, -R6, R21 ;  /* 0x0000001506157221 */ /* 0x000fc80000000100 */
[----:B------:R-:W-:Y:S01]  /*05c0*/  FFMA R11, R28, R21, R11 ;  /* 0x000000151c0b7223 */ /* 0x000fe2000000000b */
[----:B------:R-:W-:-:S04]  /*05d0*/  FADD R23, -R6, R23 ;  /* 0x0000001706177221 */ /* 0x000fc80000000100 */
[----:B------:R-:W-:Y:S01]  /*05e0*/  FFMA R11, R12, R23, R11 ;  /* 0x000000170c0b7223 */ /* 0x000fe2000000000b */
[----:B------:R-:W-:Y:S06]  /*05f0*/  @P0 BRA `(.L_x_2) ;  /* 0xfffffffc00080947 */ /* 0x000fec000383ffff */
.L_x_1:
[----:B------:R-:W-:Y:S05]  /*0600*/  @!P1 BRA `(.L_x_0) ;  /* 0x0000000400109947 */ /* 0x000fea0003800000 */
[----:B------:R-:W-:Y:S02]  /*0610*/  ISETP.GE.U32.AND P0, PT, R8, 0x4, PT ;  /* 0x000000040800780c */ /* 0x000fe40003f06070 */
[----:B------:R-:W-:-:S04]  /*0620*/  LOP3.LUT R24, R2, 0x3, RZ, 0xc0, !PT ;  /* 0x0000000302187812 */ /* 0x000fc800078ec0ff */
[----:B------:R-:W-:-:S07]  /*0630*/  ISETP.NE.AND P1, PT, R24, RZ, PT ;  /* 0x000000ff1800720c */ /* 0x000fce0003f25270 */
[----:B------:R-:W-:Y:S06]  /*0640*/  @!P0 BRA `(.L_x_3) ;  /* 0x0000000000808947 */ /* 0x000fec0003800000 */
[----:B------:R-:W0:Y:S01]  /*0650*/  LDC.64 R18, c[0x0][0x380] ;  /* 0x0000e000ff127b82 */ /* 0x000e220000000a00 */
[CC--:B------:R-:W-:Y:S02]  /*0660*/  IMAD R21, R9.reuse, R0.reuse, R3 ;  /* 0x0000000009157224 */ /* 0x0c0fe400078e0203 */
[----:B------:R-:W-:Y:S02]  /*0670*/  IMAD R7, R9, R0, R5 ;  /* 0x0000000009077224 */ /* 0x000fe400078e0205 */
[----:B0-----:R-:W-:-:S04]  /*0680*/  IMAD.WIDE R20, R21, 0x4, R18 ;  /* 0x0000000415147825 */ /* 0x001fc800078e0212 */
[----:B------:R-:W-:Y:S02]  /*0690*/  IMAD.WIDE R18, R7, 0x4, R18 ;  /* 0x0000000407127825 */ /* 0x000fe400078e0212 */
[----:B------:R-:W2:Y:S02]  /*06a0*/  LDG.E R7, desc[UR4][R20.64] ;  /* 0x0000000414077981 */ /* 0x000ea4000c1e1900 */
[C---:B------:R-:W-:Y:S02]  /*06b0*/  IMAD.WIDE R22, R0.reuse, 0x4, R20 ;  /* 0x0000000400167825 */ /* 0x040fe400078e0214 */
[----:B------:R0:W3:Y:S02]  /*06c0*/  LDG.E R25, desc[UR4][R18.64] ;  /* 0x0000000412197981 */ /* 0x0000e4000c1e1900 */
[C---:B------:R-:W-:Y:S02]  /*06d0*/  IMAD.WIDE R14, R0.reuse, 0x4, R22 ;  /* 0x00000004000e7825 */ /* 0x040fe400078e0216 */
[----:B------:R-:W4:Y:S04]  /*06e0*/  LDG.E R27, desc[UR4][R22.64] ;  /* 0x00000004161b7981 */ /* 0x000f28000c1e1900 */
[----:B------:R-:W4:Y:S01]  /*06f0*/  LDG.E R29, desc[UR4][R14.64] ;  /* 0x000000040e1d7981 */ /* 0x000f22000c1e1900 */
[----:B0-----:R-:W-:-:S05]  /*0700*/  IMAD.WIDE R18, R0, 0x4, R18 ;  /* 0x0000000400127825 */ /* 0x001fca00078e0212 */
[----:B------:R4:W4:Y:S01]  /*0710*/  LDG.E R8, desc[UR4][R18.64] ;  /* 0x0000000412087981 */ /* 0x000922000c1e1900 */
[----:B------:R-:W-:-:S04]  /*0720*/  IMAD.WIDE R12, R0, 0x4, R18 ;  /* 0x00000004000c7825 */ /* 0x000fc800078e0212 */
[C---:B------:R-:W-:Y:S01]  /*0730*/  IMAD.WIDE R16, R0.reuse, 0x4, R14 ;  /* 0x0000000400107825 */ /* 0x040fe200078e020e */
[----:B------:R-:W4:Y:S03]  /*0740*/  LDG.E R10, desc[UR4][R12.64] ;  /* 0x000000040c0a7981 */ /* 0x000f26000c1e1900 */
[----:B------:R-:W-:Y:S02]  /*0750*/  IMAD.WIDE R20, R0, 0x4, R12 ;  /* 0x0000000400147825 */ /* 0x000fe400078e020c */
[----:B------:R-:W4:Y:S04]  /*0760*/  LDG.E R17, desc[UR4][R16.64] ;  /* 0x0000000410117981 */ /* 0x000f28000c1e1900 */
[----:B------:R-:W4:Y:S01]  /*0770*/  LDG.E R21, desc[UR4][R20.64] ;  /* 0x0000000414157981 */ /* 0x000f22000c1e1900 */
[----:B------:R-:W-:Y:S01]  /*0780*/  IADD3 R9, PT, PT, R9, 0x4, RZ ;  /* 0x0000000409097810 */ /* 0x000fe20007ffe0ff */
[----:B--2--5:R-:W-:Y:S01]  /*0790*/  FADD R26, -R4, R7 ;  /* 0x00000007041a7221 */ /* 0x024fe20000000100 */
[----:B---3--:R-:W-:-:S04]  /*07a0*/  FADD R25, -R6, R25 ;  /* 0x0000001906197221 */ /* 0x008fc80000000100 */
[----:B------:R-:W-:Y:S01]  /*07b0*/  FFMA R25, R26, R25, R11 ;  /* 0x000000191a197223 */ /* 0x000fe2000000000b */
[C---:B----4-:R-:W-:Y:S01]  /*07c0*/  FADD R18, -R4.reuse, R27 ;  /* 0x0000001b04127221 */ /* 0x050fe20000000100 */
[----:B------:R-:W-:Y:S01]  /*07d0*/  FADD R29, -R4, R29 ;  /* 0x0000001d041d7221 */ /* 0x000fe20000000100 */
[----:B------:R-:W-:-:S04]  /*07e0*/  FADD R8, -R6, R8 ;  /* 0x0000000806087221 */ /* 0x000fc80000000100 */
[----:B------:R-:W-:Y:S01]  /*07f0*/  FFMA R8, R18, R8, R25 ;  /* 0x0000000812087223 */ /* 0x000fe20000000019 */
[----:B------:R-:W-:-:S04]  /*0800*/  FADD R10, -R6, R10 ;  /* 0x0000000a060a7221 */ /* 0x000fc80000000100 */
[----:B------:R-:W-:Y:S01]  /*0810*/  FFMA R8, R29, R10, R8 ;  /* 0x0000000a1d087223 */ /* 0x000fe20000000008 */
[----:B------:R-:W-:Y:S01]  /*0820*/  FADD R17, -R4, R17 ;  /* 0x0000001104117221 */ /* 0x000fe20000000100 */
[----:B------:R-:W-:-:S04]  /*0830*/  FADD R21, -R6, R21 ;  /* 0x0000001506157221 */ /* 0x000fc80000000100 */
[----:B------:R-:W-:-:S07]  /*0840*/  FFMA R11, R17, R21, R8 ;  /* 0x00000015110b7223 */ /* 0x000fce0000000008 */
.L_x_3:
[----:B------:R-:W-:Y:S05]  /*0850*/  @!P1 BRA `(.L_x_0) ;  /* 0x00000000007c9947 */ /* 0x000fea0003800000 */
[----:B------:R-:W-:Y:S02]  /*0860*/  ISETP.NE.AND P0, PT, R24, 0x1, PT ;  /* 0x000000011800780c */ /* 0x000fe40003f05270 */
[----:B------:R-:W-:-:S04]  /*0870*/  LOP3.LUT R7, R2, 0x1, RZ, 0xc0, !PT ;  /* 0x0000000102077812 */ /* 0x000fc800078ec0ff */
[----:B------:R-:W-:-:S07]  /*0880*/  ISETP.NE.U32.AND P1, PT, R7, 0x1, PT ;  /* 0x000000010700780c */ /* 0x000fce0003f25070 */
[----:B------:R-:W0:Y:S01]  /*0890*/  @P0 LDC.64 R14, c[0x0][0x380] ;  /* 0x0000e000ff0e0b82 */ /* 0x000e220000000a00 */
[CC--:B------:R-:W-:Y:S02]  /*08a0*/  @P0 IMAD R19, R9.reuse, R0.reuse, R3 ;  /* 0x0000000009130224 */ /* 0x0c0fe400078e0203 */
[C---:B------:R-:W-:Y:S01]  /*08b0*/  @P0 IMAD R21, R9.reuse, R0, R5 ;  /* 0x0000000009150224 */ /* 0x040fe200078e0205 */
[----:B------:R-:W-:-:S04]  /*08c0*/  @P0 IADD3 R9, PT, PT, R9, 0x2, RZ ;  /* 0x0000000209090810 */ /* 0x000fc80007ffe0ff */
[----:B------:R-:W1:Y:S01]  /*08d0*/  @!P1 LDC.64 R12, c[0x0][0x380] ;  /* 0x0000e000ff0c9b82 */ /* 0x000e620000000a00 */
[CC--:B------:R-:W-:Y:S02]  /*08e0*/  @!P1 IMAD R23, R9.reuse, R0.reuse, R3 ;  /* 0x0000000009179224 */ /* 0x0c0fe400078e0203 */
[----:B------:R-:W-:Y:S02]  /*08f0*/  @!P1 IMAD R25, R9, R0, R5 ;  /* 0x0000000009199224 */ /* 0x000fe400078e0205 */
[----:B0-----:R-:W-:-:S04]  /*0900*/  @P0 IMAD.WIDE R18, R19, 0x4, R14 ;  /* 0x0000000413120825 */ /* 0x001fc800078e020e */
[----:B------:R-:W-:Y:S01]  /*0910*/  @P0 IMAD.WIDE R20, R21, 0x4, R14 ;  /* 0x0000000415140825 */ /* 0x000fe200078e020e */
[----:B------:R-:W2:Y:S03]  /*0920*/  @P0 LDG.E R7, desc[UR4][R18.64] ;  /* 0x0000000412070981 */ /* 0x000ea6000c1e1900 */
[C---:B------:R-:W-:Y:S01]  /*0930*/  @P0 IMAD.WIDE R14, R0.reuse, 0x4, R18 ;  /* 0x00000004000e0825 */ /* 0x040fe200078e0212 */
[----:B------:R-:W3:Y:S03]  /*0940*/  @P0 LDG.E R27, desc[UR4][R20.64] ;  /* 0x00000004141b0981 */ /* 0x000ee6000c1e1900 */
[----:B------:R-:W-:Y:S02]  /*0950*/  @P0 IMAD.WIDE R16, R0, 0x4, R20 ;  /* 0x0000000400100825 */ /* 0x000fe400078e0214 */
[----:B------:R-:W4:Y:S02]  /*0960*/  @P0 LDG.E R15, desc[UR4][R14.64] ;  /* 0x000000040e0f0981 */ /* 0x000f24000c1e1900 */
[----:B-1----:R-:W-:-:S02]  /*0970*/  @!P1 IMAD.WIDE R8, R23, 0x4, R12 ;  /* 0x0000000417089825 */ /* 0x002fc400078e020c */
[----:B------:R-:W4:Y:S02]  /*0980*/  @P0 LDG.E R17, desc[UR4][R16.64] ;  /* 0x0000000410110981 */ /* 0x000f24000c1e1900 */
[----:B------:R-:W-:Y:S02]  /*0990*/  @!P1 IMAD.WIDE R12, R25, 0x4, R12 ;  /* 0x00000004190c9825 */ /* 0x000fe400078e020c */
[----:B------:R-:W4:Y:S04]  /*09a0*/  @!P1 LDG.E R9, desc[UR4][R8.64] ;  /* 0x0000000408099981 */ /* 0x000f28000c1e1900 */
[----:B------:R-:W4:Y:S01]  /*09b0*/  @!P1 LDG.E R13, desc[UR4][R12.64] ;  /* 0x000000040c0d9981 */ /* 0x000f22000c1e1900 */
[----:B--2--5:R-:W-:Y:S01]  /*09c0*/  @P0 FADD R0, -R4, R7 ;  /* 0x0000000704000221 */ /* 0x024fe20000000100 */
[----:B---3--:R-:W-:-:S04]  /*09d0*/  @P0 FADD R27, -R6, R27 ;  /* 0x0000001b061b0221 */ /* 0x008fc80000000100 */
[----:B------:R-:W-:Y:S01]  /*09e0*/  @P0 FFMA R0, R0, R27, R11 ;  /* 0x0000001b00000223 */ /* 0x000fe2000000000b */
[----:B----4-:R-:W-:Y:S01]  /*09f0*/  @P0 FADD R7, -R4, R15 ;  /* 0x0000000f04070221 */ /* 0x010fe20000000100 */
[----:B------:R-:W-:-:S04]  /*0a00*/  @P0 FADD R10, -R6, R17 ;  /* 0x00000011060a0221 */ /* 0x000fc80000000100 */
[----:B------:R-:W-:Y:S01]  /*0a10*/  @P0 FFMA R11, R7, R10, R0 ;  /* 0x0000000a070b0223 */ /* 0x000fe20000000000 */
[----:B------:R-:W-:Y:S01]  /*0a20*/  @!P1 FADD R4, -R4, R9 ;  /* 0x0000000904049221 */ /* 0x000fe20000000100 */
[----:B------:R-:W-:-:S04]  /*0a30*/  @!P1 FADD R6, -R6, R13 ;  /* 0x0000000d06069221 */ /* 0x000fc80000000100 */
[----:B------:R-:W-:-:S07]  /*0a40*/  @!P1 FFMA R11, R4, R6, R11 ;  /* 0x00000006040b9223 */ /* 0x000fce000000000b */
.L_x_0:
[----:B------:R-:W-:Y:S01]  /*0a50*/  I2FP.F32.S32 R7, R2 ;  /* 0x0000000200077245 */ /* 0x000fe20000201400 */
[----:B------:R-:W-:Y:S03]  /*0a60*/  BSSY.RECONVERGENT B0, `(.L_x_4) ;  /* 0x000000d000007945 */ /* 0x000fe60003800200 */
[----:B------:R-:W0:Y:S08]  /*0a70*/  MUFU.RCP R0, R7 ;  /* 0x0000000700007308 */ /* 0x000e300000001000 */
[----:B------:R-:W1:Y:S01]  /*0a80*/  FCHK P0, R11, R7 ;  /* 0x000000070b007302 */ /* 0x000e620000000000 */
[----:B0-----:R-:W-:-:S04]  /*0a90*/  FFMA R9, -R7, R0, 1 ;  /* 0x3f80000007097423 */ /* 0x001fc80000000100 */
[----:B------:R-:W-:-:S04]  /*0aa0*/  FFMA R0, R0, R9, R0 ;  /* 0x0000000900007223 */ /* 0x000fc80000000000 */
[----:B------:R-:W-:-:S04]  /*0ab0*/  FFMA R2, R0, R11, RZ ;  /* 0x0000000b00027223 */ /* 0x000fc800000000ff */
[----:B------:R-:W-:-:S04]  /*0ac0*/  FFMA R9, -R7, R2, R11 ;  /* 0x0000000207097223 */ /* 0x000fc8000000010b */
[----:B------:R-:W-:Y:S01]  /*0ad0*/  FFMA R13, R0, R9, R2 ;  /* 0x00000009000d7223 */ /* 0x000fe20000000002 */
[----:B-1----:R-:W-:Y:S06]  /*0ae0*/  @!P0 BRA `(.L_x_5) ;  /* 0x0000000000108947 */ /* 0x002fec0003800000 */
[----:B------:R-:W-:Y:S02]  /*0af0*/  MOV R0, R11 ;  /* 0x0000000b00007202 */ /* 0x000fe40000000f00 */
[----:B------:R-:W-:-:S07]  /*0b00*/  MOV R2, 0xb20 ;  /* 0x00000b2000027802 */ /* 0x000fce0000000f00 */
[----:B-----5:R-:W-:Y:S05]  /*0b10*/  CALL.REL.NOINC `($__internal_0_$__cuda_sm3x_div_rn_noftz_f32_slowpath) ;  /* 0x0000000000747944 */ /* 0x020fea0003c00000 */
[----:B------:R-:W-:-:S07]  /*0b20*/  MOV R13, R0 ;  /* 0x00000000000d7202 */ /* 0x000fce0000000f00 */
.L_x_5:
[----:B------:R-:W-:Y:S05]  /*0b30*/  BSYNC.RECONVERGENT B0 ;  /* 0x0000000000007941 */ /* 0x000fea0003800200 */
.L_x_4:
[----:B------:R-:W0:Y:S02]  /*0b40*/  LDC.64 R8, c[0x0][0x390] ;  /* 0x0000e400ff087b82 */ /* 0x000e240000000a00 */
[----:B0----5:R-:W-:-:S04]  /*0b50*/  IMAD.WIDE.U32 R6, R3, 0x4, R8 ;  /* 0x0000000403067825 */ /* 0x021fc800078e0008 */
[----:B------:R-:W-:Y:S02]  /*0b60*/  IMAD.WIDE R8, R5, 0x4, R8 ;  /* 0x0000000405087825 */ /* 0x000fe400078e0208 */
[----:B------:R-:W2:Y:S04]  /*0b70*/  LDG.E R6, desc[UR4][R6.64] ;  /* 0x0000000406067981 */ /* 0x000ea8000c1e1900 */
[----:B------:R-:W2:Y:S01]  /*0b80*/  LDG.E R9, desc[UR4][R8.64] ;  /* 0x0000000408097981 */ /* 0x000ea2000c1e1900 */
[----:B------:R-:W-:Y:S01]  /*0b90*/  BSSY.RECONVERGENT B0, `(.L_x_6) ;  /* 0x000000f000007945 */ /* 0x000fe20003800200 */
[----:B--2---:R-:W-:-:S04]  /*0ba0*/  FMUL R2, R6, R9 ;  /* 0x0000000906027220 */ /* 0x004fc80000400000 */
        /* <DEDUP_REMOVED lines=9> */
[----:B------:R-:W-:Y:S02]  /*0c40*/  MOV R0, R13 ;  /* 0x0000000d00007202 */ /* 0x000fe40000000f00 */
[----:B------:R-:W-:-:S07]  /*0c50*/  MOV R2, 0xc70 ;  /* 0x00000c7000027802 */ /* 0x000fce0000000f00 */
[----:B------:R-:W-:Y:S05]  /*0c60*/  CALL.REL.NOINC `($__internal_0_$__cuda_sm3x_div_rn_noftz_f32_slowpath) ;  /* 0x0000000000207944 */ /* 0x000fea0003c00000 */
[----:B------:R-:W-:-:S07]  /*0c70*/  MOV R11, R0 ;  /* 0x00000000000b7202 */ /* 0x000fce0000000f00 */
.L_x_7:
[----:B------:R-:W-:Y:S05]  /*0c80*/  BSYNC.RECONVERGENT B0 ;  /* 0x0000000000007941 */ /* 0x000fea0003800200 */
.L_x_6:
[----:B------:R-:W0:Y:S01]  /*0c90*/  LDC.64 R6, c[0x0][0x3a0] ;  /* 0x0000e800ff067b82 */ /* 0x000e220000000a00 */
[----:B------:R-:W1:Y:S02]  /*0ca0*/  LDCU UR6, c[0x0][0x39c] ;  /* 0x00007380ff0677ac */ /* 0x000e640008000800 */
[----:B-1----:R-:W-:-:S04]  /*0cb0*/  IMAD R3, R3, UR6, R5 ;  /* 0x0000000603037c24 */ /* 0x002fc8000f8e0205 */
[----:B0-----:R-:W-:-:S05]  /*0cc0*/  IMAD.WIDE R2, R3, 0x4, R6 ;  /* 0x0000000403027825 */ /* 0x001fca00078e0206 */
[----:B------:R-:W-:Y:S01]  /*0cd0*/  STG.E desc[UR4][R2.64], R11 ;  /* 0x0000000b02007986 */ /* 0x000fe2000c101904 */
[----:B------:R-:W-:Y:S05]  /*0ce0*/  EXIT ;  /* 0x000000000000794d */ /* 0x000fea0003800000 */
        .weak           $__internal_0_$__cuda_sm3x_div_rn_noftz_f32_slowpath
        .type           $__internal_0_$__cuda_sm3x_div_rn_noftz_f32_slowpath,@function
        .size           $__internal_0_$__cuda_sm3x_div_rn_noftz_f32_slowpath,(.L_x_64 - $__internal_0_$__cuda_sm3x_div_rn_noftz_f32_slowpath)
$__internal_0_$__cuda_sm3x_div_rn_noftz_f32_slowpath:
[----:B------:R-:W-:Y:S01]  /*0cf0*/  SHF.R.U32.HI R6, RZ, 0x17, R7 ;  /* 0x00000017ff067819 */ /* 0x000fe20000011607 */
[----:B------:R-:W-:Y:S01]  /*0d00*/  BSSY.RECONVERGENT B1, `(.L_x_8) ;  /* 0x0000062000017945 */ /* 0x000fe20003800200 */
[----:B------:R-:W-:Y:S02]  /*0d10*/  SHF.R.U32.HI R4, RZ, 0x17, R0 ;  /* 0x00000017ff047819 */ /* 0x000fe40000011600 */
[----:B------:R-:W-:Y:S02]  /*0d20*/  LOP3.LUT R12, R6, 0xff, RZ, 0xc0, !PT ;  /* 0x000000ff060c7812 */ /* 0x000fe400078ec0ff */
[----:B------:R-:W-:Y:S02]  /*0d30*/  LOP3.LUT R10, R4, 0xff, RZ, 0xc0, !PT ;  /* 0x000000ff040a7812 */ /* 0x000fe400078ec0ff */
[----:B------:R-:W-:Y:S02]  /*0d40*/  IADD3 R8, PT, PT, R12, -0x1, RZ ;  /* 0xffffffff0c087810 */ /* 0x000fe40007ffe0ff */
[----:B------:R-:W-:-:S02]  /*0d50*/  IADD3 R6, PT, PT, R10, -0x1, RZ ;  /* 0xffffffff0a067810 */ /* 0x000fc40007ffe0ff */
[----:B------:R-:W-:-:S04]  /*0d60*/  ISETP.GT.U32.AND P0, PT, R8, 0xfd, PT ;  /* 0x000000fd0800780c */ /* 0x000fc80003f04070 */
[----:B------:R-:W-:-:S13]  /*0d70*/  ISETP.GT.U32.OR P0, PT, R6, 0xfd, P0 ;  /* 0x000000fd0600780c */ /* 0x000fda0000704470 */
[----:B------:R-:W-:Y:S01]  /*0d80*/  @!P0 MOV R4, RZ ;  /* 0x000000ff00048202 */ /* 0x000fe20000000f00 */
[----:B------:R-:W-:Y:S06]  /*0d90*/  @!P0 BRA `(.L_x_9) ;  /* 0x00000000005c8947 */ /* 0x000fec0003800000 */
[----:B------:R-:W-:Y:S02]  /*0da0*/  FSETP.GTU.FTZ.AND P0, PT, |R0|, +INF , PT ;  /* 0x7f8000000000780b */ /* 0x000fe40003f1c200 */
[----:B------:R-:W-:-:S04]  /*0db0*/  FSETP.GTU.FTZ.AND P1, PT, |R7|, +INF , PT ;  /* 0x7f8000000700780b */ /* 0x000fc80003f3c200 */
[----:B------:R-:W-:-:S13]  /*0dc0*/  PLOP3.LUT P0, PT, P0, P1, PT, 0xf8, 0x8f ;  /* 0x00000000008f781c */ /* 0x000fda0000703f70 */
[----:B------:R-:W-:Y:S05]  /*0dd0*/  @P0 BRA `(.L_x_10) ;  /* 0x00000004004c0947 */ /* 0x000fea0003800000 */
[----:B------:R-:W-:-:S13]  /*0de0*/  LOP3.LUT P0, RZ, R7, 0x7fffffff, R0, 0xc8, !PT ;  /* 0x7fffffff07ff7812 */ /* 0x000fda000780c800 */
[----:B------:R-:W-:Y:S05]  /*0df0*/  @!P0 BRA `(.L_x_11) ;  /* 0x00000004003c8947 */ /* 0x000fea0003800000 */
[C---:B------:R-:W-:Y:S02]  /*0e00*/  FSETP.NEU.FTZ.AND P2, PT, |R0|.reuse, +INF , PT ;  /* 0x7f8000000000780b */ /* 0x040fe40003f5d200 */
[----:B------:R-:W-:Y:S02]  /*0e10*/  FSETP.NEU.FTZ.AND P1, PT, |R7|, +INF , PT ;  /* 0x7f8000000700780b */ /* 0x000fe40003f3d200 */
[----:B------:R-:W-:-:S11]  /*0e20*/  FSETP.NEU.FTZ.AND P0, PT, |R0|, +INF , PT ;  /* 0x7f8000000000780b */ /* 0x000fd60003f1d200 */
[----:B------:R-:W-:Y:S05]  /*0e30*/  @!P1 BRA !P2, `(.L_x_11) ;  /* 0x00000004002c9947 */ /* 0x000fea0005000000 */
[----:B------:R-:W-:-:S04]  /*0e40*/  LOP3.LUT P2, RZ, R0, 0x7fffffff, RZ, 0xc0, !PT ;  /* 0x7fffffff00ff7812 */ /* 0x000fc8000784c0ff */
[----:B------:R-:W-:-:S13]  /*0e50*/  PLOP3.LUT P1, PT, P1, P2, PT, 0x2f, 0xf2 ;  /* 0x0000000000f2781c */ /* 0x000fda0000f24577 */
[----:B------:R-:W-:Y:S05]  /*0e60*/  @P1 BRA `(.L_x_12) ;  /* 0x0000000400181947 */ /* 0x000fea0003800000 */
[----:B------:R-:W-:-:S04]  /*0e70*/  LOP3.LUT P1, RZ, R7, 0x7fffffff, RZ, 0xc0, !PT ;  /* 0x7fffffff07ff7812 */ /* 0x000fc8000782c0ff */
[----:B------:R-:W-:-:S13]  /*0e80*/  PLOP3.LUT P0, PT, P0, P1, PT, 0x2f, 0xf2 ;  /* 0x0000000000f2781c */ /* 0x000fda0000702577 */
[----:B------:R-:W-:Y:S05]  /*0e90*/  @P0 BRA `(.L_x_13) ;  /* 0x0000000400000947 */ /* 0x000fea0003800000 */
[----:B------:R-:W-:Y:S02]  /*0ea0*/  ISETP.GE.AND P0, PT, R6, RZ, PT ;  /* 0x000000ff0600720c */ /* 0x000fe40003f06270 */
[----:B------:R-:W-:-:S11]  /*0eb0*/  ISETP.GE.AND P1, PT, R8, RZ, PT ;  /* 0x000000ff0800720c */ /* 0x000fd60003f26270 */
[----:B------:R-:W-:Y:S01]  /*0ec0*/  @P0 MOV R4, RZ ;  /* 0x000000ff00040202 */ /* 0x000fe20000000f00 */
[----:B------:R-:W-:Y:S01]  /*0ed0*/  @!P0 FFMA R0, R0, 1.84467440737095516160e+19, RZ ;  /* 0x5f80000000008823 */ /* 0x000fe200000000ff */
[----:B------:R-:W-:Y:S01]  /*0ee0*/  @!P0 MOV R4, 0xffffffc0 ;  /* 0xffffffc000048802 */ /* 0x000fe20000000f00 */
[----:B------:R-:W-:-:S03]  /*0ef0*/  @!P1 FFMA R7, R7, 1.84467440737095516160e+19, RZ ;  /* 0x5f80000007079823 */ /* 0x000fc600000000ff */
[----:B------:R-:W-:-:S07]  /*0f00*/  @!P1 IADD3 R4, PT, PT, R4, 0x40, RZ ;  /* 0x0000004004049810 */ /* 0x000fce0007ffe0ff */
.L_x_9:
[----:B------:R-:W-:Y:S01]  /*0f10*/  LEA R6, R12, 0xc0800000, 0x17 ;  /* 0xc08000000c067811 */ /* 0x000fe200078eb8ff */
[----:B------:R-:W-:Y:S03]  /*0f20*/  BSSY.RECONVERGENT B2, `(.L_x_14) ;  /* 0x0000036000027945 */ /* 0x000fe60003800200 */
[----:B------:R-:W-:Y:S02]  /*0f30*/  IADD3 R6, PT, PT, -R6, R7, RZ ;  /* 0x0000000706067210 */ /* 0x000fe40007ffe1ff */
[----:B------:R-:W-:Y:S02]  /*0f40*/  IADD3 R7, PT, PT, R10, -0x7f, RZ ;  /* 0xffffff810a077810 */ /* 0x000fe40007ffe0ff */
[----:B------:R-:W0:Y:S01]  /*0f50*/  MUFU.RCP R8, R6 ;  /* 0x0000000600087308 */ /* 0x000e220000001000 */
[----:B------:R-:W-:Y:S02]  /*0f60*/  FADD.FTZ R9, -R6, -RZ ;  /* 0x800000ff06097221 */ /* 0x000fe40000010100 */
[C---:B------:R-:W-:Y:S01]  /*0f70*/  IMAD R0, R7.reuse, -0x800000, R0 ;  /* 0xff80000007007824 */ /* 0x040fe200078e0200 */
[----:B------:R-:W-:-:S04]  /*0f80*/  IADD3 R7, PT, PT, R7, 0x7f, -R12 ;  /* 0x0000007f07077810 */ /* 0x000fc80007ffe80c */
[----:B------:R-:W-:Y:S01]  /*0f90*/  IADD3 R7, PT, PT, R7, R4, RZ ;  /* 0x0000000407077210 */ /* 0x000fe20007ffe0ff */
[----:B0-----:R-:W-:-:S04]  /*0fa0*/  FFMA R11, R8, R9, 1 ;  /* 0x3f800000080b7423 */ /* 0x001fc80000000009 */
[----:B------:R-:W-:-:S04]  /*0fb0*/  FFMA R13, R8, R11, R8 ;  /* 0x0000000b080d7223 */ /* 0x000fc80000000008 */
[----:B------:R-:W-:-:S04]  /*0fc0*/  FFMA R8, R0, R13, RZ ;  /* 0x0000000d00087223 */ /* 0x000fc800000000ff */
[----:B------:R-:W-:-:S04]  /*0fd0*/  FFMA R11, R9, R8, R0 ;  /* 0x00000008090b7223 */ /* 0x000fc80000000000 */
[----:B------:R-:W-:-:S04]  /*0fe0*/  FFMA R8, R13, R11, R8 ;  /* 0x0000000b0d087223 */ /* 0x000fc80000000008 */
[----:B------:R-:W-:-:S04]  /*0ff0*/  FFMA R9, R9, R8, R0 ;  /* 0x0000000809097223 */ /* 0x000fc80000000000 */
[----:B------:R-:W-:-:S05]  /*1000*/  FFMA R0, R13, R9, R8 ;  /* 0x000000090d007223 */ /* 0x000fca0000000008 */
[----:B------:R-:W-:-:S04]  /*1010*/  SHF.R.U32.HI R6, RZ, 0x17, R0 ;  /* 0x00000017ff067819 */ /* 0x000fc80000011600 */
[----:B------:R-:W-:-:S04]  /*1020*/  LOP3.LUT R6, R6, 0xff, RZ, 0xc0, !PT ;  /* 0x000000ff06067812 */ /* 0x000fc800078ec0ff */
[----:B------:R-:W-:-:S04]  /*1030*/  IADD3 R10, PT, PT, R6, R7, RZ ;  /* 0x00000007060a7210 */ /* 0x000fc80007ffe0ff */
[----:B------:R-:W-:-:S04]  /*1040*/  IADD3 R4, PT, PT, R10, -0x1, RZ ;  /* 0xffffffff0a047810 */ /* 0x000fc80007ffe0ff */
[----:B------:R-:W-:-:S13]  /*1050*/  ISETP.GE.U32.AND P0, PT, R4, 0xfe, PT ;  /* 0x000000fe0400780c */ /* 0x000fda0003f06070 */
[----:B------:R-:W-:Y:S05]  /*1060*/  @!P0 BRA `(.L_x_15) ;  /* 0x0000000000808947 */ /* 0x000fea0003800000 */
[----:B------:R-:W-:-:S13]  /*1070*/  ISETP.GT.AND P0, PT, R10, 0xfe, PT ;  /* 0x000000fe0a00780c */ /* 0x000fda0003f04270 */
[----:B------:R-:W-:Y:S05]  /*1080*/  @P0 BRA `(.L_x_16) ;  /* 0x00000000006c0947 */ /* 0x000fea0003800000 */
[----:B------:R-:W-:-:S13]  /*1090*/  ISETP.GE.AND P0, PT, R10, 0x1, PT ;  /* 0x000000010a00780c */ /* 0x000fda0003f06270 */
[----:B------:R-:W-:Y:S05]  /*10a0*/  @P0 BRA `(.L_x_17) ;  /* 0x0000000000740947 */ /* 0x000fea0003800000 */
[----:B------:R-:W-:Y:S02]  /*10b0*/  ISETP.GE.AND P0, PT, R10, -0x18, PT ;  /* 0xffffffe80a00780c */ /* 0x000fe40003f06270 */
[----:B------:R-:W-:-:S11]  /*10c0*/  LOP3.LUT R0, R0, 0x80000000, RZ, 0xc0, !PT ;  /* 0x8000000000007812 */ /* 0x000fd600078ec0ff */
[----:B------:R-:W-:Y:S05]  /*10d0*/  @!P0 BRA `(.L_x_17) ;  /* 0x0000000000688947 */ /* 0x000fea0003800000 */
[CCC-:B------:R-:W-:Y:S01]  /*10e0*/  FFMA.RZ R4, R13.reuse, R9.reuse, R8.reuse ;  /* 0x000000090d047223 */ /* 0x1c0fe2000000c008 */
[CCC-:B------:R-:W-:Y:S01]  /*10f0*/  FFMA.RM R7, R13.reuse, R9.reuse, R8.reuse ;  /* 0x000000090d077223 */ /* 0x1c0fe20000004008 */
[C---:B------:R-:W-:Y:S02]  /*1100*/  ISETP.NE.AND P2, PT, R10.reuse, RZ, PT ;  /* 0x000000ff0a00720c */ /* 0x040fe40003f45270 */
[----:B------:R-:W-:Y:S02]  /*1110*/  ISETP.NE.AND P1, PT, R10, RZ, PT ;  /* 0x000000ff0a00720c */ /* 0x000fe40003f25270 */
[----:B------:R-:W-:Y:S01]  /*1120*/  LOP3.LUT R6, R4, 0x7fffff, RZ, 0xc0, !PT ;  /* 0x007fffff04067812 */ /* 0x000fe200078ec0ff */
[----:B------:R-:W-:Y:S01]  /*1130*/  FFMA.RP R4, R13, R9, R8 ;  /* 0x000000090d047223 */ /* 0x000fe20000008008 */
[----:B------:R-:W-:Y:S02]  /*1140*/  IADD3 R9, PT, PT, R10, 0x20, RZ ;  /* 0x000000200a097810 */ /* 0x000fe40007ffe0ff */
[----:B------:R-:W-:-:S02]  /*1150*/  LOP3.LUT R6, R6, 0x800000, RZ, 0xfc, !PT ;  /* 0x0080000006067812 */ /* 0x000fc400078efcff */
[----:B------:R-:W-:Y:S02]  /*1160*/  IADD3 R8, PT, PT, -R10, RZ, RZ ;  /* 0x000000ff0a087210 */ /* 0x000fe40007ffe1ff */
[----:B------:R-:W-:Y:S02]  /*1170*/  SHF.L.U32 R9, R6, R9, RZ ;  /* 0x0000000906097219 */ /* 0x000fe400000006ff */
[----:B------:R-:W-:Y:S02]  /*1180*/  FSETP.NEU.FTZ.AND P0, PT, R4, R7, PT ;  /* 0x000000070400720b */ /* 0x000fe40003f1d000 */
[----:B------:R-:W-:Y:S02]  /*1190*/  SEL R7, R8, RZ, P2 ;  /* 0x000000ff08077207 */ /* 0x000fe40001000000 */
[----:B------:R-:W-:Y:S02]  /*11a0*/  ISETP.NE.AND P1, PT, R9, RZ, P1 ;  /* 0x000000ff0900720c */ /* 0x000fe40000f25270 */
[----:B------:R-:W-:-:S02]  /*11b0*/  SHF.R.U32.HI R7, RZ, R7, R6 ;  /* 0x00000007ff077219 */ /* 0x000fc40000011606 */
[----:B------:R-:W-:Y:S02]  /*11c0*/  PLOP3.LUT P0, PT, P0, P1, PT, 0xf8, 0x8f ;  /* 0x00000000008f781c */ /* 0x000fe40000703f70 */
[----:B------:R-:W-:Y:S02]  /*11d0*/  SHF.R.U32.HI R9, RZ, 0x1, R7 ;  /* 0x00000001ff097819 */ /* 0x000fe40000011607 */
[----:B------:R-:W-:-:S04]  /*11e0*/  SEL R4, RZ, 0x1, !P0 ;  /* 0x00000001ff047807 */ /* 0x000fc80004000000 */
[----:B------:R-:W-:-:S04]  /*11f0*/  LOP3.LUT R4, R4, 0x1, R9, 0xf8, !PT ;  /* 0x0000000104047812 */ /* 0x000fc800078ef809 */
[----:B------:R-:W-:-:S04]  /*1200*/  LOP3.LUT R4, R4, R7, RZ, 0xc0, !PT ;  /* 0x0000000704047212 */ /* 0x000fc800078ec0ff */
[----:B------:R-:W-:-:S04]  /*1210*/  IADD3 R9, PT, PT, R9, R4, RZ ;  /* 0x0000000409097210 */ /* 0x000fc80007ffe0ff */
[----:B------:R-:W-:Y:S01]  /*1220*/  LOP3.LUT R0, R9, R0, RZ, 0xfc, !PT ;  /* 0x0000000009007212 */ /* 0x000fe200078efcff */
[----:B------:R-:W-:Y:S06]  /*1230*/  BRA `(.L_x_17) ;  /* 0x0000000000107947 */ /* 0x000fec0003800000 */
.L_x_16:
[----:B------:R-:W-:-:S04]  /*1240*/  LOP3.LUT R0, R0, 0x80000000, RZ, 0xc0, !PT ;  /* 0x8000000000007812 */ /* 0x000fc800078ec0ff */
[----:B------:R-:W-:Y:S01]  /*1250*/  LOP3.LUT R0, R0, 0x7f800000, RZ, 0xfc, !PT ;  /* 0x7f80000000007812 */ /* 0x000fe200078efcff */
[----:B------:R-:W-:Y:S06]  /*1260*/  BRA `(.L_x_17) ;  /* 0x0000000000047947 */ /* 0x000fec0003800000 */
.L_x_15:
[----:B------:R-:W-:-:S07]  /*1270*/  LEA R0, R7, R0, 0x17 ;  /* 0x0000000007007211 */ /* 0x000fce00078eb8ff */
.L_x_17:
[----:B------:R-:W-:Y:S05]  /*1280*/  BSYNC.RECONVERGENT B2 ;  /* 0x0000000000027941 */ /* 0x000fea0003800200 */
.L_x_14:
[----:B------:R-:W-:Y:S05]  /*1290*/  BRA `(.L_x_18) ;  /* 0x0000000000207947 */ /* 0x000fea0003800000 */
.L_x_13:
[----:B------:R-:W-:-:S04]  /*12a0*/  LOP3.LUT R0, R7, 0x80000000, R0, 0x48, !PT ;  /* 0x8000000007007812 */ /* 0x000fc800078e4800 */
[----:B------:R-:W-:Y:S01]  /*12b0*/  LOP3.LUT R0, R0, 0x7f800000, RZ, 0xfc, !PT ;  /* 0x7f80000000007812 */ /* 0x000fe200078efcff */
[----:B------:R-:W-:Y:S06]  /*12c0*/  BRA `(.L_x_18) ;  /* 0x0000000000147947 */ /* 0x000fec0003800000 */
.L_x_12:
[----:B------:R-:W-:Y:S01]  /*12d0*/  LOP3.LUT R0, R7, 0x80000000, R0, 0x48, !PT ;  /* 0x8000000007007812 */ /* 0x000fe200078e4800 */
[----:B------:R-:W-:Y:S06]  /*12e0*/  BRA `(.L_x_18) ;  /* 0x00000000000c7947 */ /* 0x000fec0003800000 */
.L_x_11:
[----:B------:R-:W0:Y:S01]  /*12f0*/  MUFU.RSQ R0, -QNAN ;  /* 0xffc0000000007908 */ /* 0x000e220000001400 */
[----:B------:R-:W-:Y:S05]  /*1300*/  BRA `(.L_x_18) ;  /* 0x0000000000047947 */ /* 0x000fea0003800000 */
.L_x_10:
[----:B------:R-:W-:-:S07]  /*1310*/  FADD.FTZ R0, R0, R7 ;  /* 0x0000000700007221 */ /* 0x000fce0000010000 */
.L_x_18:
[----:B------:R-:W-:Y:S05]  /*1320*/  BSYNC.RECONVERGENT B1 ;  /* 0x0000000000017941 */ /* 0x000fea0003800200 */
.L_x_8:
[----:B------:R-:W-:Y:S01]  /*1330*/  HFMA2 R7, -RZ, RZ, 0, 0 ;  /* 0x00000000ff077431 */ /* 0x000fe200000001ff */
[----:B------:R-:W-:-:S04]  /*1340*/  MOV R6, R2 ;  /* 0x0000000200067202 */ /* 0x000fc80000000f00 */
[----:B0-----:R-:W-:Y:S05]  /*1350*/  RET.REL.NODEC R6 `(_Z28calculate_correlation_kernelPKfS0_S0_iiPf) ;  /* 0xffffffec06287950 */ /* 0x001fea0003c3ffff */
.L_x_19:
[----:B------:R-:W-:-:S00]  /*1360*/  BRA `(.L_x_19) ;  /* 0xfffffffc00fc7947 */ /* 0x000fc0000383ffff */
[----:B------:R-:W-:-:S00]  /*1370*/  NOP ;  /* 0x0000000000007918 */ /* 0x000fc00000000000 */
        /* <DEDUP_REMOVED lines=8> */
.L_x_64:


//--------------------- .text._Z24calculate_stddevs_kernelPKfS0_iiPf --------------------------
	.section	.text._Z24calculate_stddevs_kernelPKfS0_iiPf,"ax",@progbits
	.align	128
        .global         _Z24calculate_stddevs_kernelPKfS0_iiPf
        .type           _Z24calculate_stddevs_kernelPKfS0_iiPf,@function
        .size           _Z24calculate_stddevs_kernelPKfS0_iiPf,(.L_x_66 - _Z24calculate_stddevs_kernelPKfS0_iiPf)
        .other          _Z24calculate_stddevs_kernelPKfS0_iiPf,@"STO_CUDA_ENTRY STV_DEFAULT"
_Z24calculate_stddevs_kernelPKfS0_iiPf:
.text._Z24calculate_stddevs_kernelPKfS0_iiPf:
[----:B------:R-:W-:Y:S01]  /*0000*/  LDC R1, c[0x0][0x37c] ;  /* 0x0000df00ff017b82 */ /* 0x000fe20000000800 */
[----:B------:R-:W0:Y:S07]  /*0010*/  S2R R3, SR_TID.X ;  /* 0x0000000000037919 */ /* 0x000e2e0000002100 */
[----:B------:R-:W0:Y:S08]  /*0020*/  S2UR UR4, SR_CTAID.X ;  /* 0x00000000000479c3 */ /* 0x000e300000002500 */
[----:B------:R-:W0:Y:S08]  /*0030*/  LDC R10, c[0x0][0x360] ;  /* 0x0000d800ff0a7b82 */ /* 0x000e300000000800 */
[----:B------:R-:W1:Y:S01]  /*0040*/  LDC R17, c[0x0][0x394] ;  /* 0x0000e500ff117b82 */ /* 0x000e620000000800 */
[----:B0-----:R-:W-:-:S05]  /*0050*/  IMAD R10, R10, UR4, R3 ;  /* 0x000000040a0a7c24 */ /* 0x001fca000f8e0203 */
[----:B-1----:R-:W-:-:S13]  /*0060*/  ISETP.GE.AND P0, PT, R10, R17, PT ;  /* 0x000000110a00720c */ /* 0x002fda0003f06270 */
[----:B------:R-:W-:Y:S05]  /*0070*/  @P0 EXIT ;  /* 0x000000000000094d */ /* 0x000fea0003800000 */
[----:B------:R-:W0:Y:S01]  /*0080*/  LDCU UR7, c[0x0][0x390] ;  /* 0x00007200ff0777ac */ /* 0x000e220008000800 */
[----:B------:R-:W-:Y:S01]  /*0090*/  HFMA2 R11, -RZ, RZ, 0, 0 ;  /* 0x00000000ff0b7431 */ /* 0x000fe200000001ff */
[----:B------:R-:W1:Y:S01]  /*00a0*/  LDCU.64 UR8, c[0x0][0x358] ;  /* 0x00006b00ff0877ac */ /* 0x000e620008000a00 */
[----:B0-----:R-:W-:-:S09]  /*00b0*/  UISETP.GE.AND UP0, UPT, UR7, 0x1, UPT ;  /* 0x000000010700788c */ /* 0x001fd2000bf06270 */
[----:B-1----:R-:W-:Y:S05]  /*00c0*/  BRA.U !UP0, `(.L_x_20) ;  /* 0x0000000908787547 */ /* 0x002fea000b800000 */
[----:B------:R-:W0:Y:S02]  /*00d0*/  LDC.64 R2, c[0x0][0x388] ;  /* 0x0000e200ff027b82 */ /* 0x000e240000000a00 */
[----:B0-----:R-:W-:-:S05]  /*00e0*/  IMAD.WIDE R2, R10, 0x4, R2 ;  /* 0x000000040a027825 */ /* 0x001fca00078e0202 */
[----:B------:R0:W5:Y:S01]  /*00f0*/  LDG.E R19, desc[UR8][R2.64] ;  /* 0x0000000802137981 */ /* 0x000162000c1e1900 */
[----:B------:R-:W-:Y:S01]  /*0100*/  UISETP.GE.U32.AND UP1, UPT, UR7, 0x10, UPT ;  /* 0x000000100700788c */ /* 0x000fe2000bf26070 */
[----:B------:R-:W-:Y:S01]  /*0110*/  MOV R11, RZ ;  /* 0x000000ff000b7202 */ /* 0x000fe20000000f00 */
[----:B------:R-:W-:Y:S01]  /*0120*/  ULOP3.LUT UR5, UR7, 0xf, URZ, 0xc0, !UPT ;  /* 0x0000000f07057892 */ /* 0x000fe2000f8ec0ff */
[----:B------:R-:W-:-:S03]  /*0130*/  UMOV UR4, URZ ;  /* 0x000000ff00047c82 */ /* 0x000fc60008000000 */
[----:B------:R-:W-:-:S03]  /*0140*/  UISETP.NE.AND UP0, UPT, UR5, URZ, UPT ;  /* 0x000000ff0500728c */ /* 0x000fc6000bf05270 */
[----:B0-----:R-:W-:Y:S08]  /*0150*/  BRA.U !UP1, `(.L_x_21) ;  /* 0x0000000509247547 */ /* 0x001ff0000b800000 */
[----:B------:R-:W-:Y:S01]  /*0160*/  ULOP3.LUT UR4, UR7, 0x7ffffff0, URZ, 0xc0, !UPT ;  /* 0x7ffffff007047892 */ /* 0x000fe2000f8ec0ff */
[----:B------:R-:W-:Y:S02]  /*0170*/  MOV R11, RZ ;  /* 0x000000ff000b7202 */ /* 0x000fe40000000f00 */
[----:B------:R-:W-:Y:S01]  /*0180*/  MOV R16, R10 ;  /* 0x0000000a00107202 */ /* 0x000fe20000000f00 */
[----:B------:R-:W-:-:S12]  /*0190*/  UIADD3 UR6, UPT, UPT, -UR4, URZ, URZ ;  /* 0x000000ff04067290 */ /* 0x000fd8000fffe1ff */
.L_x_22:
[----:B------:R-:W0:Y:S02]  /*01a0*/  LDC.64 R4, c[0x0][0x380] ;  /* 0x0000e000ff047b82 */ /* 0x000e240000000a00 */
[----:B0-----:R-:W-:-:S05]  /*01b0*/  IMAD.WIDE R4, R16, 0x4, R4 ;  /* 0x0000000410047825 */ /* 0x001fca00078e0204 */
[----:B------:R-:W2:Y:S01]  /*01c0*/  LDG.E R0, desc[UR8][R4.64] ;  /* 0x0000000804007981 */ /* 0x000ea2000c1e1900 */
[----:B------:R-:W-:-:S05]  /*01d0*/  IMAD.WIDE R6, R17, 0x4, R4 ;  /* 0x0000000411067825 */ /* 0x000fca00078e0204 */
[----:B------:R-:W3:Y:S01]  /*01e0*/  LDG.E R18, desc[UR8][R6.64] ;  /* 0x0000000806127981 */ /* 0x000ee2000c1e1900 */
[----:B------:R-:W-:-:S05]  /*01f0*/  IMAD.WIDE R8, R17, 0x4, R6 ;  /* 0x0000000411087825 */ /* 0x000fca00078e0206 */
[----:B------:R-:W4:Y:S01]  /*0200*/  LDG.E R20, desc[UR8][R8.64] ;  /* 0x0000000808147981 */ /* 0x000f22000c1e1900 */
[----:B------:R-:W-:-:S05]  /*0210*/  IMAD.WIDE R14, R17, 0x4, R8 ;  /* 0x00000004110e7825 */ /* 0x000fca00078e0208 */
[----:B------:R-:W4:Y:S01]  /*0220*/  LDG.E R22, desc[UR8][R14.64] ;  /* 0x000000080e167981 */ /* 0x000f22000c1e1900 */
[----:B------:R-:W-:-:S04]  /*0230*/  IMAD.WIDE R24, R17, 0x4, R14 ;  /* 0x0000000411187825 */ /* 0x000fc800078e020e */
[C---:B------:R-:W-:Y:S02]  /*0240*/  IMAD.WIDE R26, R17.reuse, 0x4, R24 ;  /* 0x00000004111a7825 */ /* 0x040fe400078e0218 */
[----:B------:R-:W4:Y:S02]  /*0250*/  LDG.E R24, desc[UR8][R24.64] ;  /* 0x0000000818187981 */ /* 0x000f24000c1e1900 */
[C---:B------:R-:W-:Y:S02]  /*0260*/  IMAD.WIDE R28, R17.reuse, 0x4, R26 ;  /* 0x00000004111c7825 */ /* 0x040fe400078e021a */
[----:B------:R-:W4:Y:S02]  /*0270*/  LDG.E R26, desc[UR8][R26.64] ;  /* 0x000000081a1a7981 */ /* 0x000f24000c1e1900 */
[C---:B------:R-:W-:Y:S02]  /*0280*/  IMAD.WIDE R2, R17.reuse, 0x4, R28 ;  /* 0x0000000411027825 */ /* 0x040fe400078e021c */
[----:B------:R-:W4:Y:S02]  /*0290*/  LDG.E R28, desc[UR8][R28.64] ;  /* 0x000000081c1c7981 */ /* 0x000f24000c1e1900 */
[----:B------:R-:W-:-:S02]  /*02a0*/  IMAD.WIDE R12, R17, 0x4, R2 ;  /* 0x00000004110c7825 */ /* 0x000fc400078e0202 */
[----:B------:R0:W4:Y:S04]  /*02b0*/  LDG.E R21, desc[UR8][R2.64] ;  /* 0x0000000802157981 */ /* 0x000128000c1e1900 */
[----:B------:R-:W4:Y:S01]  /*02c0*/  LDG.E R23, desc[UR8][R12.64] ;  /* 0x000000080c177981 */ /* 0x000f22000c1e1900 */
[----:B0-----:R-:W-:-:S05]  /*02d0*/  IMAD.WIDE R2, R17, 0x4, R12 ;  /* 0x0000000411027825 */ /* 0x001fca00078e020c */
[----:B------:R-:W4:Y:S01]  /*02e0*/  LDG.E R25, desc[UR8][R2.64] ;  /* 0x0000000802197981 */ /* 0x000f22000c1e1900 */
[----:B------:R-:W-:-:S04]  /*02f0*/  IMAD.WIDE R4, R17, 0x4, R2 ;  /* 0x0000000411047825 */ /* 0x000fc800078e0202 */
[C---:B------:R-:W-:Y:S02]  /*0300*/  IMAD.WIDE R6, R17.reuse, 0x4, R4 ;  /* 0x0000000411067825 */ /* 0x040fe400078e0204 */
[----:B------:R-:W4:Y:S02]  /*0310*/  LDG.E R4, desc[UR8][R4.64] ;  /* 0x0000000804047981 */ /* 0x000f24000c1e1900 */
[C---:B------:R-:W-:Y:S02]  /*0320*/  IMAD.WIDE R8, R17.reuse, 0x4, R6 ;  /* 0x0000000411087825 */ /* 0x040fe400078e0206 */
[----:B------:R-:W4:Y:S02]  /*0330*/  LDG.E R6, desc[UR8][R6.64] ;  /* 0x0000000806067981 */ /* 0x000f24000c1e1900 */
[C---:B------:R-:W-:Y:S02]  /*0340*/  IMAD.WIDE R14, R17.reuse, 0x4, R8 ;  /* 0x00000004110e7825 */ /* 0x040fe400078e0208 */
[----:B------:R-:W4:Y:S04]  /*0350*/  LDG.E R8, desc[UR8][R8.64] ;  /* 0x0000000808087981 */ /* 0x000f28000c1e1900 */
[----:B------:R0:W4:Y:S02]  /*0360*/  LDG.E R27, desc[UR8][R14.64] ;  /* 0x000000080e1b7981 */ /* 0x000124000c1e1900 */
[----:B0-----:R-:W-:-:S05]  /*0370*/  IMAD.WIDE R14, R17, 0x4, R14 ;  /* 0x00000004110e7825 */ /* 0x001fca00078e020e */
[----:B------:R-:W4:Y:S01]  /*0380*/  LDG.E R29, desc[UR8][R14.64] ;  /* 0x000000080e1d7981 */ /* 0x000f22000c1e1900 */
[----:B------:R-:W-:-:S06]  /*0390*/  IMAD.WIDE R12, R17, 0x4, R14 ;  /* 0x00000004110c7825 */ /* 0x000fcc00078e020e */
[----:B------:R-:W4:Y:S01]  /*03a0*/  LDG.E R12, desc[UR8][R12.64] ;  /* 0x000000080c0c7981 */ /* 0x000f22000c1e1900 */
[----:B------:R-:W-:-:S04]  /*03b0*/  UIADD3 UR6, UPT, UPT, UR6, 0x10, URZ ;  /* 0x0000001006067890 */ /* 0x000fc8000fffe0ff */
[----:B------:R-:W-:Y:S01]  /*03c0*/  UISETP.NE.AND UP1, UPT, UR6, URZ, UPT ;  /* 0x000000ff0600728c */ /* 0x000fe2000bf25270 */
[----:B------:R-:W-:Y:S01]  /*03d0*/  LEA R16, R17, R16, 0x4 ;  /* 0x0000001011107211 */ /* 0x000fe200078e20ff */
[----:B--2--5:R-:W-:-:S04]  /*03e0*/  FADD R0, -R19, R0 ;  /* 0x0000000013007221 */ /* 0x024fc80000000100 */
[----:B------:R-:W-:Y:S01]  /*03f0*/  FFMA R0, R0, R0, R11 ;  /* 0x0000000000007223 */ /* 0x000fe2000000000b */
[----:B---3--:R-:W-:-:S04]  /*0400*/  FADD R3, -R19, R18 ;  /* 0x0000001213037221 */ /* 0x008fc80000000100 */
[----:B------:R-:W-:Y:S01]  /*0410*/  FFMA R0, R3, R3, R0 ;  /* 0x0000000303007223 */ /* 0x000fe20000000000 */
[----:B----4-:R-:W-:-:S04]  /*0420*/  FADD R3, -R19, R20 ;  /* 0x0000001413037221 */ /* 0x010fc80000000100 */
[----:B------:R-:W-:Y:S01]  /*0430*/  FFMA R0, R3, R3, R0 ;  /* 0x0000000303007223 */ /* 0x000fe20000000000 */
[----:B------:R-:W-:-:S04]  /*0440*/  FADD R3, -R19, R22 ;  /* 0x0000001613037221 */ /* 0x000fc80000000100 */
        /* <DEDUP_REMOVED lines=25> */
[----:B------:R-:W-:Y:S06]  /*05e0*/  BRA.U UP1, `(.L_x_22) ;  /* 0xfffffff901ec7547 */ /* 0x000fec000b83ffff */
.L_x_21:
[----:B------:R-:W-:Y:S05]  /*05f0*/  BRA.U !UP0, `(.L_x_20) ;  /* 0x00000005082c7547 */ /* 0x000fea000b800000 */
[----:B------:R-:W-:Y:S02]  /*0600*/  UISETP.GE.U32.AND UP0, UPT, UR5, 0x8, UPT ;  /* 0x000000080500788c */ /* 0x000fe4000bf06070 */
[----:B------:R-:W-:-:S04]  /*0610*/  ULOP3.LUT UR6, UR7, 0x7, URZ, 0xc0, !UPT ;  /* 0x0000000707067892 */ /* 0x000fc8000f8ec0ff */
[----:B------:R-:W-:-:S03]  /*0620*/  UISETP.NE.AND UP1, UPT, UR6, URZ, UPT ;  /* 0x000000ff0600728c */ /* 0x000fc6000bf25270 */
[----:B------:R-:W-:Y:S08]  /*0630*/  BRA.U !UP0, `(.L_x_23) ;  /* 0x00000001088c7547 */ /* 0x000ff0000b800000 */
[----:B------:R-:W0:Y:S01]  /*0640*/  LDC.64 R2, c[0x0][0x380] ;  /* 0x0000e000ff027b82 */ /* 0x000e220000000a00 */
[----:B------:R-:W-:-:S04]  /*0650*/  IMAD R5, R17, UR4, R10 ;  /* 0x0000000411057c24 */ /* 0x000fc8000f8e020a */
[----:B0-----:R-:W-:-:S05]  /*0660*/  IMAD.WIDE R2, R5, 0x4, R2 ;  /* 0x0000000405027825 */ /* 0x001fca00078e0202 */
[----:B------:R0:W2:Y:S01]  /*0670*/  LDG.E R0, desc[UR8][R2.64] ;  /* 0x0000000802007981 */ /* 0x0000a2000c1e1900 */
[----:B------:R-:W-:-:S04]  /*0680*/  IMAD.WIDE R4, R17, 0x4, R2 ;  /* 0x0000000411047825 */ /* 0x000fc800078e0202 */
[C---:B------:R-:W-:Y:S02]  /*0690*/  IMAD.WIDE R6, R17.reuse, 0x4, R4 ;  /* 0x0000000411067825 */ /* 0x040fe400078e0204 */
[----:B------:R-:W3:Y:S02]  /*06a0*/  LDG.E R4, desc[UR8][R4.64] ;  /* 0x0000000804047981 */ /* 0x000ee4000c1e1900 */
[C---:B------:R-:W-:Y:S02]  /*06b0*/  IMAD.WIDE R8, R17.reuse, 0x4, R6 ;  /* 0x0000000411087825 */ /* 0x040fe400078e0206 */
[----:B------:R-:W4:Y:S02]  /*06c0*/  LDG.E R6, desc[UR8][R6.64] ;  /* 0x0000000806067981 */ /* 0x000f24000c1e1900 */
[C---:B------:R-:W-:Y:S02]  /*06d0*/  IMAD.WIDE R12, R17.reuse, 0x4, R8 ;  /* 0x00000004110c7825 */ /* 0x040fe400078e0208 */
[----:B------:R-:W4:Y:S02]  /*06e0*/  LDG.E R8, desc[UR8][R8.64] ;  /* 0x0000000808087981 */ /* 0x000f24000c1e1900 */
[----:B------:R-:W-:-:S02]  /*06f0*/  IMAD.WIDE R14, R17, 0x4, R12 ;  /* 0x00000004110e7825 */ /* 0x000fc400078e020c */
[----:B------:R-:W4:Y:S02]  /*0700*/  LDG.E R12, desc[UR8][R12.64] ;  /* 0x000000080c0c7981 */ /* 0x000f24000c1e1900 */
[C---:B------:R-:W-:Y:S02]  /*0710*/  IMAD.WIDE R20, R17.reuse, 0x4, R14 ;  /* 0x0000000411147825 */ /* 0x040fe400078e020e */
[----:B------:R-:W4:Y:S02]  /*0720*/  LDG.E R14, desc[UR8][R14.64] ;  /* 0x000000080e0e7981 */ /* 0x000f24000c1e1900 */
[----:B0-----:R-:W-:Y:S02]  /*0730*/  IMAD.WIDE R2, R17, 0x4, R20 ;  /* 0x0000000411027825 */ /* 0x001fe400078e0214 */
[----:B------:R-:W4:Y:S04]  /*0740*/  LDG.E R16, desc[UR8][R20.64] ;  /* 0x0000000814107981 */ /* 0x000f28000c1e1900 */
[----:B------:R0:W4:Y:S01]  /*0750*/  LDG.E R2, desc[UR8][R2.64] ;  /* 0x0000000802027981 */ /* 0x000122000c1e1900 */
[----:B------:R-:W-:Y:S01]  /*0760*/  UIADD3 UR4, UPT, UPT, UR4, 0x8, URZ ;  /* 0x0000000804047890 */ /* 0x000fe2000fffe0ff */
        /* <DEDUP_REMOVED lines=10> */
[----:B0-----:R-:W-:-:S04]  /*0810*/  FADD R3, -R19, R14 ;  /* 0x0000000e13037221 */ /* 0x001fc80000000100 */
[----:B------:R-:W-:Y:S01]  /*0820*/  FFMA R0, R3, R3, R0 ;  /* 0x0000000303007223 */ /* 0x000fe20000000000 */
[----:B------:R-:W-:-:S04]  /*0830*/  FADD R3, -R19, R16 ;  /* 0x0000001013037221 */ /* 0x000fc80000000100 */
[----:B------:R-:W-:Y:S01]  /*0840*/  FFMA R0, R3, R3, R0 ;  /* 0x0000000303007223 */ /* 0x000fe20000000000 */
[----:B------:R-:W-:-:S04]  /*0850*/  FADD R11, -R19, R2 ;  /* 0x00000002130b7221 */ /* 0x000fc80000000100 */
[----:B------:R-:W-:-:S07]  /*0860*/  FFMA R11, R11, R11, R0 ;  /* 0x0000000b0b0b7223 */ /* 0x000fce0000000000 */
.L_x_23:
[----:B------:R-:W-:Y:S05]  /*0870*/  BRA.U !UP1, `(.L_x_20) ;  /* 0x00000001098c7547 */ /* 0x000fea000b800000 */
[----:B------:R-:W-:Y:S02]  /*0880*/  UISETP.GE.U32.AND UP0, UPT, UR6, 0x4, UPT ;  /* 0x000000040600788c */ /* 0x000fe4000bf06070 */
[----:B------:R-:W-:-:S04]  /*0890*/  ULOP3.LUT UR5, UR7, 0x3, URZ, 0xc0, !UPT ;  /* 0x0000000307057892 */ /* 0x000fc8000f8ec0ff */
[----:B------:R-:W-:-:S03]  /*08a0*/  UISETP.NE.AND UP1, UPT, UR5, URZ, UPT ;  /* 0x000000ff0500728c */ /* 0x000fc6000bf25270 */
[----:B------:R-:W-:Y:S08]  /*08b0*/  BRA.U !UP0, `(.L_x_24) ;  /* 0x00000001084c7547 */ /* 0x000ff0000b800000 */
[----:B------:R-:W0:Y:S01]  /*08c0*/  LDC.64 R2, c[0x0][0x380] ;  /* 0x0000e000ff027b82 */ /* 0x000e220000000a00 */
[----:B------:R-:W-:-:S04]  /*08d0*/  IMAD R5, R17, UR4, R10 ;  /* 0x0000000411057c24 */ /* 0x000fc8000f8e020a */
[----:B0-----:R-:W-:-:S04]  /*08e0*/  IMAD.WIDE R2, R5, 0x4, R2 ;  /* 0x0000000405027825 */ /* 0x001fc800078e0202 */
[C---:B------:R-:W-:Y:S02]  /*08f0*/  IMAD.WIDE R4, R17.reuse, 0x4, R2 ;  /* 0x0000000411047825 */ /* 0x040fe400078e0202 */
[----:B------:R-:W2:Y:S02]  /*0900*/  LDG.E R2, desc[UR8][R2.64] ;  /* 0x0000000802027981 */ /* 0x000ea4000c1e1900 */
[C---:B------:R-:W-:Y:S02]  /*0910*/  IMAD.WIDE R6, R17.reuse, 0x4, R4 ;  /* 0x0000000411067825 */ /* 0x040fe400078e0204 */
[----:B------:R-:W3:Y:S02]  /*0920*/  LDG.E R4, desc[UR8][R4.64] ;  /* 0x0000000804047981 */ /* 0x000ee4000c1e1900 */
[----:B------:R-:W-:Y:S02]  /*0930*/  IMAD.WIDE R8, R17, 0x4, R6 ;  /* 0x0000000411087825 */ /* 0x000fe400078e0206 */
[----:B------:R-:W4:Y:S04]  /*0940*/  LDG.E R12, desc[UR8][R6.64] ;  /* 0x00000008060c7981 */ /* 0x000f28000c1e1900 */
[----:B------:R-:W4:Y:S01]  /*0950*/  LDG.E R8, desc[UR8][R8.64] ;  /* 0x0000000808087981 */ /* 0x000f22000c1e1900 */
        /* <DEDUP_REMOVED lines=8> */
[----:B------:R-:W-:-:S07]  /*09e0*/  FFMA R11, R11, R11, R0 ;  /* 0x0000000b0b0b7223 */ /* 0x000fce0000000000 */
.L_x_24:
[----:B------:R-:W-:Y:S05]  /*09f0*/  BRA.U !UP1, `(.L_x_20) ;  /* 0x00000001092c7547 */ /* 0x000fea000b800000 */
[----:B------:R-:W0:Y:S01]  /*0a00*/  LDC.64 R4, c[0x0][0x380] ;  /* 0x0000e000ff047b82 */ /* 0x000e220000000a00 */
[----:B------:R-:W-:Y:S01]  /*0a10*/  IMAD R0, R17, UR4, R10 ;  /* 0x0000000411007c24 */ /* 0x000fe2000f8e020a */
[----:B------:R-:W-:-:S12]  /*0a20*/  UIADD3 UR5, UPT, UPT, -UR5, URZ, URZ ;  /* 0x000000ff05057290 */ /* 0x000fd8000fffe1ff */
.L_x_25:
[----:B0-----:R-:W-:-:S06]  /*0a30*/  IMAD.WIDE R2, R0, 0x4, R4 ;  /* 0x0000000400027825 */ /* 0x001fcc00078e0204 */
[----:B------:R-:W2:Y:S01]  /*0a40*/  LDG.E R2, desc[UR8][R2.64] ;  /* 0x0000000802027981 */ /* 0x000ea2000c1e1900 */
[----:B------:R-:W-:Y:S01]  /*0a50*/  UIADD3 UR5, UPT, UPT, UR5, 0x1, URZ ;  /* 0x0000000105057890 */ /* 0x000fe2000fffe0ff */
[----:B------:R-:W-:-:S03]  /*0a60*/  IADD3 R0, PT, PT, R0, R17, RZ ;  /* 0x0000001100007210 */ /* 0x000fc60007ffe0ff */
[----:B------:R-:W-:Y:S01]  /*0a70*/  UISETP.NE.AND UP0, UPT, UR5, URZ, UPT ;  /* 0x000000ff0500728c */ /* 0x000fe2000bf05270 */
[----:B--2--5:R-:W-:-:S04]  /*0a80*/  FADD R6, -R19, R2 ;  /* 0x0000000213067221 */ /* 0x024fc80000000100 */
[----:B------:R-:W-:-:S04]  /*0a90*/  FFMA R11, R6, R6, R11 ;  /* 0x00000006060b7223 */ /* 0x000fc8000000000b */
[----:B------:R-:W-:Y:S05]  /*0aa0*/  BRA.U UP0, `(.L_x_25) ;  /* 0xfffffffd00e07547 */ /* 0x000fea000b83ffff */
.L_x_20:
[----:B------:R-:W-:Y:S01]  /*0ab0*/  I2FP.F32.S32 R4, UR7 ;  /* 0x0000000700047c45 */ /* 0x000fe20008201400 */
        /* <DEDUP_REMOVED lines=11> */
[----:B-----5:R-:W-:Y:S05]  /*0b70*/  CALL.REL.NOINC `($__internal_2_$__cuda_sm3x_div_rn_noftz_f32_slowpath) ;  /* 0x0000000000a47944 */ /* 0x020fea0003c00000 */
.L_x_27:
[----:B------:R-:W-:Y:S05]  /*0b80*/  BSYNC.RECONVERGENT B0 ;  /* 0x0000000000007941 */ /* 0x000fea0003800200 */
.L_x_26:
[----:B------:R-:W-:Y:S01]  /*0b90*/  IADD3 R2, PT, PT, R0, -0xd000000, RZ ;  /* 0xf300000000027810 */ /* 0x000fe20007ffe0ff */
[----:B------:R0:W1:Y:S01]  /*0ba0*/  MUFU.RSQ R3, R0 ;  /* 0x0000000000037308 */ /* 0x0000620000001400 */
[----:B------:R-:W-:Y:S02]  /*0bb0*/  BSSY.RECONVERGENT B0, `(.L_x_28) ;  /* 0x000000a000007945 */ /* 0x000fe40003800200 */
[----:B------:R-:W-:-:S13]  /*0bc0*/  ISETP.GT.U32.AND P0, PT, R2, 0x727fffff, PT ;  /* 0x727fffff0200780c */ /* 0x000fda0003f04070 */
[----:B0-----:R-:W-:Y:S05]  /*0bd0*/  @!P0 BRA `(.L_x_29) ;  /* 0x00000000000c8947 */ /* 0x001fea0003800000 */
[----:B------:R-:W-:-:S07]  /*0be0*/  MOV R7, 0xc00 ;  /* 0x00000c0000077802 */ /* 0x000fce0000000f00 */
[----:B-1---5:R-:W-:Y:S05]  /*0bf0*/  CALL.REL.NOINC `($__internal_1_$__cuda_sm20_sqrt_rn_f32_slowpath) ;  /* 0x0000000000287944 */ /* 0x022fea0003c00000 */
[----:B------:R-:W-:Y:S05]  /*0c00*/  BRA `(.L_x_30) ;  /* 0x0000000000107947 */ /* 0x000fea0003800000 */
.L_x_29:
[C---:B-1----:R-:W-:Y:S01]  /*0c10*/  FMUL.FTZ R5, R3.reuse, R0 ;  /* 0x0000000003057220 */ /* 0x042fe20000410000 */
[----:B------:R-:W-:-:S03]  /*0c20*/  FMUL.FTZ R2, R3, 0.5 ;  /* 0x3f00000003027820 */ /* 0x000fc60000410000 */
[----:B------:R-:W-:-:S04]  /*0c30*/  FFMA R0, -R5, R5, R0 ;  /* 0x0000000505007223 */ /* 0x000fc80000000100 */
[----:B------:R-:W-:-:S07]  /*0c40*/  FFMA R5, R0, R2, R5 ;  /* 0x0000000200057223 */ /* 0x000fce0000000005 */
.L_x_30:
[----:B------:R-:W-:Y:S05]  /*0c50*/  BSYNC.RECONVERGENT B0 ;  /* 0x0000000000007941 */ /* 0x000fea0003800200 */
.L_x_28:
[----:B------:R-:W0:Y:S02]  /*0c60*/  LDC.64 R2, c[0x0][0x398] ;  /* 0x0000e600ff027b82 */ /* 0x000e240000000a00 */
[----:B0-----:R-:W-:-:S05]  /*0c70*/  IMAD.WIDE R10, R10, 0x4, R2 ;  /* 0x000000040a0a7825 */ /* 0x001fca00078e0202 */
[----:B------:R-:W-:Y:S01]  /*0c80*/  STG.E desc[UR8][R10.64], R5 ;  /* 0x000000050a007986 */ /* 0x000fe2000c101908 */
[----:B------:R-:W-:Y:S05]  /*0c90*/  EXIT ;  /* 0x000000000000794d */ /* 0x000fea0003800000 */
        .weak           $__internal_1_$__cuda_sm20_sqrt_rn_f32_slowpath
        .type           $__internal_1_$__cuda_sm20_sqrt_rn_f32_slowpath,@function
        .size           $__internal_1_$__cuda_sm20_sqrt_rn_f32_slowpath,($__internal_2_$__cuda_sm3x_div_rn_noftz_f32_slowpath - $__internal_1_$__cuda_sm20_sqrt_rn_f32_slowpath)
$__internal_1_$__cuda_sm20_sqrt_rn_f32_slowpath:
[----:B------:R-:W-:-:S13]  /*0ca0*/  LOP3.LUT P0, RZ, R0, 0x7fffffff, RZ, 0xc0, !PT ;  /* 0x7fffffff00ff7812 */ /* 0x000fda000780c0ff */
[----:B------:R-:W-:Y:S01]  /*0cb0*/  @!P0 MOV R2, R0 ;  /* 0x0000000000028202 */ /* 0x000fe20000000f00 */
[----:B------:R-:W-:Y:S06]  /*0cc0*/  @!P0 BRA `(.L_x_31) ;  /* 0x0000000000408947 */ /* 0x000fec0003800000 */
[----:B------:R-:W-:-:S13]  /*0cd0*/  FSETP.GEU.FTZ.AND P0, PT, R0, RZ, PT ;  /* 0x000000ff0000720b */ /* 0x000fda0003f1e000 */
[----:B------:R-:W-:Y:S01]  /*0ce0*/  @!P0 MOV R2, 0x7fffffff ;  /* 0x7fffffff00028802 */ /* 0x000fe20000000f00 */
[----:B------:R-:W-:Y:S06]  /*0cf0*/  @!P0 BRA `(.L_x_31) ;  /* 0x0000000000348947 */ /* 0x000fec0003800000 */
[----:B------:R-:W-:-:S13]  /*0d00*/  FSETP.GTU.FTZ.AND P0, PT, |R0|, +INF , PT ;  /* 0x7f8000000000780b */ /* 0x000fda0003f1c200 */
[----:B------:R-:W-:Y:S01]  /*0d10*/  @P0 FADD.FTZ R2, R0, 1 ;  /* 0x3f80000000020421 */ /* 0x000fe20000010000 */
[----:B------:R-:W-:Y:S06]  /*0d20*/  @P0 BRA `(.L_x_31) ;  /* 0x0000000000280947 */ /* 0x000fec0003800000 */
[----:B------:R-:W-:-:S13]  /*0d30*/  FSETP.NEU.FTZ.AND P0, PT, |R0|, +INF , PT ;  /* 0x7f8000000000780b */ /* 0x000fda0003f1d200 */
[----:B------:R-:W-:-:S04]  /*0d40*/  @P0 FFMA R3, R0, 1.84467440737095516160e+19, RZ ;  /* 0x5f80000000030823 */ /* 0x000fc800000000ff */
[----:B------:R-:W0:Y:S02]  /*0d50*/  @P0 MUFU.RSQ R2, R3 ;  /* 0x0000000300020308 */ /* 0x000e240000001400 */
[----:B0-----:R-:W-:Y:S01]  /*0d60*/  @P0 FMUL.FTZ R4, R3, R2 ;  /* 0x0000000203040220 */ /* 0x001fe20000410000 */
[----:B------:R-:W-:Y:S01]  /*0d70*/  @P0 FMUL.FTZ R6, R2, 0.5 ;  /* 0x3f00000002060820 */ /* 0x000fe20000410000 */
[----:B------:R-:W-:Y:S02]  /*0d80*/  @!P0 MOV R2, R0 ;  /* 0x0000000000028202 */ /* 0x000fe40000000f00 */
[----:B------:R-:W-:-:S04]  /*0d90*/  @P0 FADD.FTZ R5, -R4, -RZ ;  /* 0x800000ff04050221 */ /* 0x000fc80000010100 */
[----:B------:R-:W-:-:S04]  /*0da0*/  @P0 FFMA R5, R4, R5, R3 ;  /* 0x0000000504050223 */ /* 0x000fc80000000003 */
[----:B------:R-:W-:-:S04]  /*0db0*/  @P0 FFMA R5, R5, R6, R4 ;  /* 0x0000000605050223 */ /* 0x000fc80000000004 */
[----:B------:R-:W-:-:S07]  /*0dc0*/  @P0 FMUL.FTZ R2, R5, 2.3283064365386962891e-10 ;  /* 0x2f80000005020820 */ /* 0x000fce0000410000 */
.L_x_31:
[----:B------:R-:W-:Y:S01]  /*0dd0*/  HFMA2 R3, -RZ, RZ, 0, 0 ;  /* 0x00000000ff037431 */ /* 0x000fe200000001ff */
[----:B------:R-:W-:Y:S02]  /*0de0*/  MOV R5, R2 ;  /* 0x0000000200057202 */ /* 0x000fe40000000f00 */
[----:B------:R-:W-:-:S04]  /*0df0*/  MOV R2, R7 ;  /* 0x0000000700027202 */ /* 0x000fc80000000f00 */
[----:B------:R-:W-:Y:S05]  /*0e00*/  RET.REL.NODEC R2 `(_Z24calculate_stddevs_kernelPKfS0_iiPf) ;  /* 0xfffffff0027c7950 */ /* 0x000fea0003c3ffff */
        .weak           $__internal_2_$__cuda_sm3x_div_rn_noftz_f32_slowpath
        .type           $__internal_2_$__cuda_sm3x_div_rn_noftz_f32_slowpath,@function
        .size           $__internal_2_$__cuda_sm3x_div_rn_noftz_f32_slowpath,(.L_x_66 - $__internal_2_$__cuda_sm3x_div_rn_noftz_f32_slowpath)
$__internal_2_$__cuda_sm3x_div_rn_noftz_f32_slowpath:
        /* <DEDUP_REMOVED lines=12> */
[----:B------:R-:W-:Y:S02]  /*0ed0*/  FSETP.GTU.FTZ.AND P1, PT, |R4|, +INF , PT ;  /* 0x7f8000000400780b */ /* 0x000fe40003f3c200 */
[----:B------:R-:W-:Y:S02]  /*0ee0*/  MOV R0, R4 ;  /* 0x0000000400007202 */ /* 0x000fe40000000f00 */
        /* <DEDUP_REMOVED lines=21> */
.L_x_33:
[----:B------:R-:W-:Y:S01]  /*1040*/  LEA R7, R5, 0xc0800000, 0x17 ;  /* 0xc080000005077811 */ /* 0x000fe200078eb8ff */
[----:B------:R-:W-:Y:S03]  /*1050*/  BSSY.RECONVERGENT B2, `(.L_x_38) ;  /* 0x0000036000027945 */ /* 0x000fe60003800200 */
[----:B------:R-:W-:Y:S02]  /*1060*/  IADD3 R7, PT, PT, -R7, R4, RZ ;  /* 0x0000000407077210 */ /* 0x000fe40007ffe1ff */
[----:B------:R-:W-:Y:S02]  /*1070*/  IADD3 R4, PT, PT, R11, -0x7f, RZ ;  /* 0xffffff810b047810 */ /* 0x000fe40007ffe0ff */
[----:B------:R-:W0:Y:S01]  /*1080*/  MUFU.RCP R8, R7 ;  /* 0x0000000700087308 */ /* 0x000e220000001000 */
[----:B------:R-:W-:Y:S01]  /*1090*/  FADD.FTZ R9, -R7, -RZ ;  /* 0x800000ff07097221 */ /* 0x000fe20000010100 */
[C---:B------:R-:W-:Y:S01]  /*10a0*/  IADD3 R5, PT, PT, R4.reuse, 0x7f, -R5 ;  /* 0x0000007f04057810 */ /* 0x040fe20007ffe805 */
[----:B------:R-:W-:-:S03]  /*10b0*/  IMAD R0, R4, -0x800000, R3 ;  /* 0xff80000004007824 */ /* 0x000fc600078e0203 */
        /* <DEDUP_REMOVED lines=22> */
[C---:B------:R-:W-:Y:S01]  /*1220*/  IADD3 R6, PT, PT, R7.reuse, 0x20, RZ ;  /* 0x0000002007067810 */ /* 0x040fe20007ffe0ff */
[CCC-:B------:R-:W-:Y:S01]  /*1230*/  FFMA.RM R4, R12.reuse, R8.reuse, R11.reuse ;  /* 0x000000080c047223 */ /* 0x1c0fe2000000400b */
[----:B------:R-:W-:Y:S02]  /*1240*/  ISETP.NE.AND P2, PT, R7, RZ, PT ;  /* 0x000000ff0700720c */ /* 0x000fe40003f45270 */
[----:B------:R-:W-:Y:S01]  /*1250*/  LOP3.LUT R5, R3, 0x7fffff, RZ, 0xc0, !PT ;  /* 0x007fffff03057812 */ /* 0x000fe200078ec0ff */
[----:B------:R-:W-:Y:S01]  /*1260*/  FFMA.RP R3, R12, R8, R11 ;  /* 0x000000080c037223 */ /* 0x000fe2000000800b */
[----:B------:R-:W-:Y:S02]  /*1270*/  ISETP.NE.AND P1, PT, R7, RZ, PT ;  /* 0x000000ff0700720c */ /* 0x000fe40003f25270 */
[----:B------:R-:W-:Y:S02]  /*1280*/  LOP3.LUT R5, R5, 0x800000, RZ, 0xfc, !PT ;  /* 0x0080000005057812 */ /* 0x000fe400078efcff */
[----:B------:R-:W-:-:S02]  /*1290*/  IADD3 R7, PT, PT, -R7, RZ, RZ ;  /* 0x000000ff07077210 */ /* 0x000fc40007ffe1ff */
[----:B------:R-:W-:Y:S02]  /*12a0*/  SHF.L.U32 R6, R5, R6, RZ ;  /* 0x0000000605067219 */ /* 0x000fe400000006ff */
[----:B------:R-:W-:Y:S02]  /*12b0*/  FSETP.NEU.FTZ.AND P0, PT, R3, R4, PT ;  /* 0x000000040300720b */ /* 0x000fe40003f1d000 */
[----:B------:R-:W-:Y:S02]  /*12c0*/  SEL R4, R7, RZ, P2 ;  /* 0x000000ff07047207 */ /* 0x000fe40001000000 */
[----:B------:R-:W-:Y:S02]  /*12d0*/  ISETP.NE.AND P1, PT, R6, RZ, P1 ;  /* 0x000000ff0600720c */ /* 0x000fe40000f25270 */
[----:B------:R-:W-:Y:S02]  /*12e0*/  SHF.R.U32.HI R4, RZ, R4, R5 ;  /* 0x00000004ff047219 */ /* 0x000fe40000011605 */
[----:B------:R-:W-:-:S02]  /*12f0*/  PLOP3.LUT P0, PT, P0, P1, PT, 0xf8, 0x8f ;  /* 0x00000000008f781c */ /* 0x000fc40000703f70 */
[----:B------:R-:W-:Y:S02]  /*1300*/  SHF.R.U32.HI R6, RZ, 0x1, R4 ;  /* 0x00000001ff067819 */ /* 0x000fe40000011604 */
[----:B------:R-:W-:-:S04]  /*1310*/  SEL R3, RZ, 0x1, !P0 ;  /* 0x00000001ff037807 */ /* 0x000fc80004000000 */
[----:B------:R-:W-:-:S04]  /*1320*/  LOP3.LUT R3, R3, 0x1, R6, 0xf8, !PT ;  /* 0x0000000103037812 */ /* 0x000fc800078ef806 */
[----:B------:R-:W-:-:S04]  /*1330*/  LOP3.LUT R3, R3, R4, RZ, 0xc0, !PT ;  /* 0x0000000403037212 */ /* 0x000fc800078ec0ff */
[----:B------:R-:W-:-:S04]  /*1340*/  IADD3 R3, PT, PT, R6, R3, RZ ;  /* 0x0000000306037210 */ /* 0x000fc80007ffe0ff */
[----:B------:R-:W-:Y:S01]  /*1350*/  LOP3.LUT R0, R3, R0, RZ, 0xfc, !PT ;  /* 0x0000000003007212 */ /* 0x000fe200078efcff */
[----:B------:R-:W-:Y:S06]  /*1360*/  BRA `(.L_x_41) ;  /* 0x0000000000107947 */ /* 0x000fec0003800000 */
.L_x_40:
[----:B------:R-:W-:-:S04]  /*1370*/  LOP3.LUT R0, R0, 0x80000000, RZ, 0xc0, !PT ;  /* 0x8000000000007812 */ /* 0x000fc800078ec0ff */
[----:B------:R-:W-:Y:S01]  /*1380*/  LOP3.LUT R0, R0, 0x7f800000, RZ, 0xfc, !PT ;  /* 0x7f80000000007812 */ /* 0x000fe200078efcff */
[----:B------:R-:W-:Y:S06]  /*1390*/  BRA `(.L_x_41) ;  /* 0x0000000000047947 */ /* 0x000fec0003800000 */
.L_x_39:
[----:B------:R-:W-:-:S07]  /*13a0*/  LEA R0, R5, R0, 0x17 ;  /* 0x0000000005007211 */ /* 0x000fce00078eb8ff */
.L_x_41:
[----:B------:R-:W-:Y:S05]  /*13b0*/  BSYNC.RECONVERGENT B2 ;  /* 0x0000000000027941 */ /* 0x000fea0003800200 */
.L_x_38:
[----:B------:R-:W-:Y:S05]  /*13c0*/  BRA `(.L_x_42) ;  /* 0x0000000000207947 */ /* 0x000fea0003800000 */
.L_x_37:
[----:B------:R-:W-:-:S04]  /*13d0*/  LOP3.LUT R0, R4, 0x80000000, R3, 0x48, !PT ;  /* 0x8000000004007812 */ /* 0x000fc800078e4803 */
[----:B------:R-:W-:Y:S01]  /*13e0*/  LOP3.LUT R0, R0, 0x7f800000, RZ, 0xfc, !PT ;  /* 0x7f80000000007812 */ /* 0x000fe200078efcff */
[----:B------:R-:W-:Y:S06]  /*13f0*/  BRA `(.L_x_42) ;  /* 0x0000000000147947 */ /* 0x000fec0003800000 */
.L_x_36:
[----:B------:R-:W-:Y:S01]  /*1400*/  LOP3.LUT R0, R4, 0x80000000, R3, 0x48, !PT ;  /* 0x8000000004007812 */ /* 0x000fe200078e4803 */
[----:B------:R-:W-:Y:S06]  /*1410*/  BRA `(.L_x_42) ;  /* 0x00000000000c7947 */ /* 0x000fec0003800000 */
.L_x_35:
[----:B------:R-:W0:Y:S01]  /*1420*/  MUFU.RSQ R0, -QNAN ;  /* 0xffc0000000007908 */ /* 0x000e220000001400 */
[----:B------:R-:W-:Y:S05]  /*1430*/  BRA `(.L_x_42) ;  /* 0x0000000000047947 */ /* 0x000fea0003800000 */
.L_x_34:
[----:B------:R-:W-:-:S07]  /*1440*/  FADD.FTZ R0, R3, R0 ;  /* 0x0000000003007221 */ /* 0x000fce0000010000 */
.L_x_42:
[----:B------:R-:W-:Y:S05]  /*1450*/  BSYNC.RECONVERGENT B1 ;  /* 0x0000000000017941 */ /* 0x000fea0003800200 */
.L_x_32:
[----:B------:R-:W-:-:S04]  /*1460*/  HFMA2 R3, -RZ, RZ, 0, 0 ;  /* 0x00000000ff037431 */ /* 0x000fc800000001ff */
[----:B0-----:R-:W-:Y:S05]  /*1470*/  RET.REL.NODEC R2 `(_Z24calculate_stddevs_kernelPKfS0_iiPf) ;  /* 0xffffffe802e07950 */ /* 0x001fea0003c3ffff */
.L_x_43:
        /* <DEDUP_REMOVED lines=16> */
.L_x_66:


//--------------------- .text._Z22calculate_means_kernelPKfiiPf --------------------------
	.section	.text._Z22calculate_means_kernelPKfiiPf,"ax",@progbits
	.align	128
        .global         _Z22calculate_means_kernelPKfiiPf
        .type           _Z22calculate_means_kernelPKfiiPf,@function
        .size           _Z22calculate_means_kernelPKfiiPf,(.L_x_67 - _Z22calculate_means_kernelPKfiiPf)
        .other          _Z22calculate_means_kernelPKfiiPf,@"STO_CUDA_ENTRY STV_DEFAULT"
_Z22calculate_means_kernelPKfiiPf:
.text._Z22calculate_means_kernelPKfiiPf:
        /* <DEDUP_REMOVED lines=13> */
[----:B------:R-:W-:Y:S01]  /*00d0*/  UISETP.GE.U32.AND UP1, UPT, UR7, 0x10, UPT ;  /* 0x000000100700788c */ /* 0x000fe2000bf26070 */
[----:B------:R-:W-:Y:S01]  /*00e0*/  MOV R15, RZ ;  /* 0x000000ff000f7202 */ /* 0x000fe20000000f00 */
[----:B------:R-:W-:Y:S01]  /*00f0*/  ULOP3.LUT UR5, UR7, 0xf, URZ, 0xc0, !UPT ;  /* 0x0000000f07057892 */ /* 0x000fe2000f8ec0ff */
[----:B------:R-:W-:-:S03]  /*0100*/  UMOV UR4, URZ ;  /* 0x000000ff00047c82 */ /* 0x000fc60008000000 */
[----:B------:R-:W-:-:S03]  /*0110*/  UISETP.NE.AND UP0, UPT, UR5, URZ, UPT ;  /* 0x000000ff0500728c */ /* 0x000fc6000bf05270 */
[----:B------:R-:W-:Y:S08]  /*0120*/  BRA.U !UP1, `(.L_x_45) ;  /* 0x0000000109e47547 */ /* 0x000ff0000b800000 */
[----:B------:R-:W-:Y:S01]  /*0130*/  ULOP3.LUT UR4, UR7, 0x7ffffff0, URZ, 0xc0, !UPT ;  /* 0x7ffffff007047892 */ /* 0x000fe2000f8ec0ff */
[----:B------:R-:W-:Y:S02]  /*0140*/  MOV R15, RZ ;  /* 0x000000ff000f7202 */ /* 0x000fe40000000f00 */
[----:B------:R-:W-:Y:S01]  /*0150*/  MOV R0, R14 ;  /* 0x0000000e00007202 */ /* 0x000fe20000000f00 */
[----:B------:R-:W-:-:S12]  /*0160*/  UIADD3 UR6, UPT, UPT, -UR4, URZ, URZ ;  /* 0x000000ff04067290 */ /* 0x000fd8000fffe1ff */
.L_x_46:
[----:B------:R-:W0:Y:S02]  /*0170*/  LDC.64 R4, c[0x0][0x380] ;  /* 0x0000e000ff047b82 */ /* 0x000e240000000a00 */
[----:B0-----:R-:W-:-:S05]  /*0180*/  IMAD.WIDE R4, R0, 0x4, R4 ;  /* 0x0000000400047825 */ /* 0x001fca00078e0204 */
[----:B------:R-:W2:Y:S01]  /*0190*/  LDG.E R24, desc[UR8][R4.64] ;  /* 0x0000000804187981 */ /* 0x000ea2000c1e1900 */
[----:B------:R-:W-:-:S05]  /*01a0*/  IMAD.WIDE R6, R19, 0x4, R4 ;  /* 0x0000000413067825 */ /* 0x000fca00078e0204 */
[----:B------:R0:W3:Y:S01]  /*01b0*/  LDG.E R23, desc[UR8][R6.64] ;  /* 0x0000000806177981 */ /* 0x0000e2000c1e1900 */
[----:B------:R-:W-:-:S05]  /*01c0*/  IMAD.WIDE R8, R19, 0x4, R6 ;  /* 0x0000000413087825 */ /* 0x000fca00078e0206 */
[----:B------:R1:W4:Y:S01]  /*01d0*/  LDG.E R22, desc[UR8][R8.64] ;  /* 0x0000000808167981 */ /* 0x000322000c1e1900 */
[----:B------:R-:W-:-:S05]  /*01e0*/  IMAD.WIDE R12, R19, 0x4, R8 ;  /* 0x00000004130c7825 */ /* 0x000fca00078e0208 */
[----:B------:R-:W5:Y:S01]  /*01f0*/  LDG.E R21, desc[UR8][R12.64] ;  /* 0x000000080c157981 */ /* 0x000f62000c1e1900 */
[----:B------:R-:W-:-:S05]  /*0200*/  IMAD.WIDE R16, R19, 0x4, R12 ;  /* 0x0000000413107825 */ /* 0x000fca00078e020c */
[----:B------:R-:W5:Y:S01]  /*0210*/  LDG.E R20, desc[UR8][R16.64] ;  /* 0x0000000810147981 */ /* 0x000f62000c1e1900 */
[----:B------:R-:W-:-:S05]  /*0220*/  IMAD.WIDE R2, R19, 0x4, R16 ;  /* 0x0000000413027825 */ /* 0x000fca00078e0210 */
[----:B------:R1:W5:Y:S01]  /*0230*/  LDG.E R18, desc[UR8][R2.64] ;  /* 0x0000000802127981 */ /* 0x000362000c1e1900 */
[----:B------:R-:W-:-:S05]  /*0240*/  IMAD.WIDE R26, R19, 0x4, R2 ;  /* 0x00000004131a7825 */ /* 0x000fca00078e0202 */
[----:B------:R1:W5:Y:S01]  /*0250*/  LDG.E R25, desc[UR8][R26.64] ;  /* 0x000000081a197981 */ /* 0x000362000c1e1900 */
[----:B------:R-:W-:-:S05]  /*0260*/  IMAD.WIDE R10, R19, 0x4, R26 ;  /* 0x00000004130a7825 */ /* 0x000fca00078e021a */
[----:B------:R1:W5:Y:S01]  /*0270*/  LDG.E R28, desc[UR8][R10.64] ;  /* 0x000000080a1c7981 */ /* 0x000362000c1e1900 */
[----:B0-----:R-:W-:-:S04]  /*0280*/  IMAD.WIDE R6, R19, 0x4, R10 ;  /* 0x0000000413067825 */ /* 0x001fc800078e020a */
[C---:B-1----:R-:W-:Y:S02]  /*0290*/  IMAD.WIDE R8, R19.reuse, 0x4, R6 ;  /* 0x0000000413087825 */ /* 0x042fe400078e0206 */
[----:B------:R-:W5:Y:S02]  /*02a0*/  LDG.E R6, desc[UR8][R6.64] ;  /* 0x0000000806067981 */ /* 0x000f64000c1e1900 */
[C---:B------:R-:W-:Y:S02]  /*02b0*/  IMAD.WIDE R2, R19.reuse, 0x4, R8 ;  /* 0x0000000413027825 */ /* 0x040fe400078e0208 */
[----:B------:R-:W5:Y:S02]  /*02c0*/  LDG.E R8, desc[UR8][R8.64] ;  /* 0x0000000808087981 */ /* 0x000f64000c1e1900 */
[C---:B------:R-:W-:Y:S02]  /*02d0*/  IMAD.WIDE R4, R19.reuse, 0x4, R2 ;  /* 0x0000000413047825 */ /* 0x040fe400078e0202 */
[----:B------:R-:W5:Y:S02]  /*02e0*/  LDG.E R29, desc[UR8][R2.64] ;  /* 0x00000008021d7981 */ /* 0x000f64000c1e1900 */
[----:B------:R-:W-:-:S02]  /*02f0*/  IMAD.WIDE R12, R19, 0x4, R4 ;  /* 0x00000004130c7825 */ /* 0x000fc400078e0204 */
[----:B------:R-:W5:Y:S02]  /*0300*/  LDG.E R4, desc[UR8][R4.64] ;  /* 0x0000000804047981 */ /* 0x000f64000c1e1900 */
[C---:B------:R-:W-:Y:S02]  /*0310*/  IMAD.WIDE R16, R19.reuse, 0x4, R12 ;  /* 0x0000000413107825 */ /* 0x040fe400078e020c */
[----:B------:R-:W5:Y:S02]  /*0320*/  LDG.E R12, desc[UR8][R12.64] ;  /* 0x000000080c0c7981 */ /* 0x000f64000c1e1900 */
[C---:B------:R-:W-:Y:S02]  /*0330*/  IMAD.WIDE R26, R19.reuse, 0x4, R16 ;  /* 0x00000004131a7825 */ /* 0x040fe400078e0210 */
[----:B------:R-:W5:Y:S02]  /*0340*/  LDG.E R16, desc[UR8][R16.64] ;  /* 0x0000000810107981 */ /* 0x000f64000c1e1900 */
[----:B------:R-:W-:-:S02]  /*0350*/  IMAD.WIDE R10, R19, 0x4, R26 ;  /* 0x00000004130a7825 */ /* 0x000fc400078e021a */
[----:B------:R-:W5:Y:S04]  /*0360*/  LDG.E R26, desc[UR8][R26.64] ;  /* 0x000000081a1a7981 */ /* 0x000f68000c1e1900 */
[----:B------:R-:W5:Y:S01]  /*0370*/  LDG.E R10, desc[UR8][R10.64] ;  /* 0x000000080a0a7981 */ /* 0x000f62000c1e1900 */
[----:B------:R-:W-:-:S04]  /*0380*/  UIADD3 UR6, UPT, UPT, UR6, 0x10, URZ ;  /* 0x0000001006067890 */ /* 0x000fc8000fffe0ff */
[----:B------:R-:W-:Y:S01]  /*0390*/  UISETP.NE.AND UP1, UPT, UR6, URZ, UPT ;  /* 0x000000ff0600728c */ /* 0x000fe2000bf25270 */
[----:B------:R-:W-:Y:S01]  /*03a0*/  LEA R0, R19, R0, 0x4 ;  /* 0x0000000013007211 */ /* 0x000fe200078e20ff */
[----:B--2---:R-:W-:-:S04]  /*03b0*/  FADD R24, R24, R15 ;  /* 0x0000000f18187221 */ /* 0x004fc80000000000 */
[----:B---3--:R-:W-:-:S04]  /*03c0*/  FADD R23, R24, R23 ;  /* 0x0000001718177221 */ /* 0x008fc80000000000 */
[----:B----4-:R-:W-:-:S04]  /*03d0*/  FADD R22, R23, R22 ;  /* 0x0000001617167221 */ /* 0x010fc80000000000 */
[----:B-----5:R-:W-:-:S04]  /*03e0*/  FADD R21, R22, R21 ;  /* 0x0000001516157221 */ /* 0x020fc80000000000 */
[----:B------:R-:W-:-:S04]  /*03f0*/  FADD R21, R21, R20 ;  /* 0x0000001415157221 */ /* 0x000fc80000000000 */
        /* <DEDUP_REMOVED lines=10> */
[----:B------:R-:W-:Y:S01]  /*04a0*/  FADD R15, R29, R10 ;  /* 0x0000000a1d0f7221 */ /* 0x000fe20000000000 */
[----:B------:R-:W-:Y:S06]  /*04b0*/  BRA.U UP1, `(.L_x_46) ;  /* 0xfffffffd012c7547 */ /* 0x000fec000b83ffff */
.L_x_45:
        /* <DEDUP_REMOVED lines=12> */
[C---:B------:R-:W-:Y:S02]  /*0580*/  IMAD.WIDE R8, R19.reuse, 0x4, R6 ;  /* 0x0000000413087825 */ /* 0x040fe400078e0206 */
[----:B------:R-:W4:Y:S02]  /*0590*/  LDG.E R7, desc[UR8][R6.64] ;  /* 0x0000000806077981 */ /* 0x000f24000c1e1900 */
        /* <DEDUP_REMOVED lines=9> */
[----:B------:R-:W-:Y:S01]  /*0630*/  UIADD3 UR4, UPT, UPT, UR4, 0x8, URZ ;  /* 0x0000000804047890 */ /* 0x000fe2000fffe0ff */
[----:B--2---:R-:W-:-:S04]  /*0640*/  FADD R2, R15, R2 ;  /* 0x000000020f027221 */ /* 0x004fc80000000000 */
[----:B---3--:R-:W-:-:S04]  /*0650*/  FADD R2, R2, R5 ;  /* 0x0000000502027221 */ /* 0x008fc80000000000 */
[----:B----4-:R-:W-:-:S04]  /*0660*/  FADD R2, R2, R7 ;  /* 0x0000000702027221 */ /* 0x010fc80000000000 */
[----:B-----5:R-:W-:-:S04]  /*0670*/  FADD R2, R2, R9 ;  /* 0x0000000902027221 */ /* 0x020fc80000000000 */
[----:B------:R-:W-:-:S04]  /*0680*/  FADD R2, R2, R11 ;  /* 0x0000000b02027221 */ /* 0x000fc80000000000 */
[----:B------:R-:W-:-:S04]  /*0690*/  FADD R2, R2, R13 ;  /* 0x0000000d02027221 */ /* 0x000fc80000000000 */
[----:B------:R-:W-:-:S04]  /*06a0*/  FADD R2, R2, R17 ;  /* 0x0000001102027221 */ /* 0x000fc80000000000 */
[----:B------:R-:W-:-:S07]  /*06b0*/  FADD R15, R2, R21 ;  /* 0x00000015020f7221 */ /* 0x000fce0000000000 */
.L_x_47:
        /* <DEDUP_REMOVED lines=14> */
[----:B------:R-:W5:Y:S01]  /*07a0*/  LDG.E R8, desc[UR8][R8.64] ;  /* 0x0000000808087981 */ /* 0x000f62000c1e1900 */
[----:B------:R-:W-:Y:S01]  /*07b0*/  UIADD3 UR4, UPT, UPT, UR4, 0x4, URZ ;  /* 0x0000000404047890 */ /* 0x000fe2000fffe0ff */
[----:B--2---:R-:W-:-:S04]  /*07c0*/  FADD R15, R15, R2 ;  /* 0x000000020f0f7221 */ /* 0x004fc80000000000 */
[----:B---3--:R-:W-:-:S04]  /*07d0*/  FADD R15, R15, R4 ;  /* 0x000000040f0f7221 */ /* 0x008fc80000000000 */
[----:B----4-:R-:W-:-:S04]  /*07e0*/  FADD R15, R15, R6 ;  /* 0x000000060f0f7221 */ /* 0x010fc80000000000 */
[----:B-----5:R-:W-:-:S07]  /*07f0*/  FADD R15, R15, R8 ;  /* 0x000000080f0f7221 */ /* 0x020fce0000000000 */
.L_x_48:
[----:B------:R-:W-:Y:S05]  /*0800*/  BRA.U !UP1, `(.L_x_44) ;  /* 0x0000000109287547 */ /* 0x000fea000b800000 */
[----:B------:R-:W0:Y:S01]  /*0810*/  LDC.64 R4, c[0x0][0x380] ;  /* 0x0000e000ff047b82 */ /* 0x000e220000000a00 */
[----:B------:R-:W-:Y:S01]  /*0820*/  IMAD R0, R19, UR4, R14 ;  /* 0x0000000413007c24 */ /* 0x000fe2000f8e020e */
[----:B------:R-:W-:-:S12]  /*0830*/  UIADD3 UR5, UPT, UPT, -UR5, URZ, URZ ;  /* 0x000000ff05057290 */ /* 0x000fd8000fffe1ff */
.L_x_49:
[----:B0-----:R-:W-:-:S06]  /*0840*/  IMAD.WIDE R2, R0, 0x4, R4 ;  /* 0x0000000400027825 */ /* 0x001fcc00078e0204 */
[----:B------:R-:W2:Y:S01]  /*0850*/  LDG.E R2, desc[UR8][R2.64] ;  /* 0x0000000802027981 */ /* 0x000ea2000c1e1900 */
[----:B------:R-:W-:Y:S01]  /*0860*/  UIADD3 UR5, UPT, UPT, UR5, 0x1, URZ ;  /* 0x0000000105057890 */ /* 0x000fe2000fffe0ff */
[----:B------:R-:W-:-:S03]  /*0870*/  IADD3 R0, PT, PT, R0, R19, RZ ;  /* 0x0000001300007210 */ /* 0x000fc60007ffe0ff */
[----:B------:R-:W-:Y:S01]  /*0880*/  UISETP.NE.AND UP0, UPT, UR5, URZ, UPT ;  /* 0x000000ff0500728c */ /* 0x000fe2000bf05270 */
[----:B--2---:R-:W-:-:S08]  /*0890*/  FADD R15, R2, R15 ;  /* 0x0000000f020f7221 */ /* 0x004fd00000000000 */
[----:B------:R-:W-:Y:S05]  /*08a0*/  BRA.U UP0, `(.L_x_49) ;  /* 0xfffffffd00e47547 */ /* 0x000fea000b83ffff */
.L_x_44:
        /* <DEDUP_REMOVED lines=12> */
[----:B------:R-:W-:Y:S05]  /*0970*/  CALL.REL.NOINC `($__internal_3_$__cuda_sm3x_div_rn_noftz_f32_slowpath) ;  /* 0x0000000000187944 */ /* 0x000fea0003c00000 */
[----:B------:R-:W-:-:S07]  /*0980*/  MOV R5, R0 ;  /* 0x0000000000057202 */ /* 0x000fce0000000f00 */
.L_x_51:
[----:B------:R-:W-:Y:S05]  /*0990*/  BSYNC.RECONVERGENT B0 ;  /* 0x0000000000007941 */ /* 0x000fea0003800200 */
.L_x_50:
[----:B------:R-:W0:Y:S02]  /*09a0*/  LDC.64 R2, c[0x0][0x390] ;  /* 0x0000e400ff027b82 */ /* 0x000e240000000a00 */
[----:B0-----:R-:W-:-:S05]  /*09b0*/  IMAD.WIDE R14, R14, 0x4, R2 ;  /* 0x000000040e0e7825 */ /* 0x001fca00078e0202 */
[----:B------:R-:W-:Y:S01]  /*09c0*/  STG.E desc[UR8][R14.64], R5 ;  /* 0x000000050e007986 */ /* 0x000fe2000c101908 */
[----:B------:R-:W-:Y:S05]  /*09d0*/  EXIT ;  /* 0x000000000000794d */ /* 0x000fea0003800000 */
        .weak           $__internal_3_$__cuda_sm3x_div_rn_noftz_f32_slowpath
        .type           $__internal_3_$__cuda_sm3x_div_rn_noftz_f32_slowpath,@function
        .size           $__internal_3_$__cuda_sm3x_div_rn_noftz_f32_slowpath,(.L_x_67 - $__internal_3_$__cuda_sm3x_div_rn_noftz_f32_slowpath)
$__internal_3_$__cuda_sm3x_div_rn_noftz_f32_slowpath:
        /* <DEDUP_REMOVED lines=35> */
.L_x_53:
        /* <DEDUP_REMOVED lines=51> */
.L_x_60:
[----:B------:R-:W-:-:S04]  /*0f40*/  LOP3.LUT R0, R0, 0x80000000, RZ, 0xc0, !PT ;  /* 0x8000000000007812 */ /* 0x000fc800078ec0ff */
[----:B------:R-:W-:Y:S01]  /*0f50*/  LOP3.LUT R0, R0, 0x7f800000, RZ, 0xfc, !PT ;  /* 0x7f80000000007812 */ /* 0x000fe200078efcff */
[----:B------:R-:W-:Y:S06]  /*0f60*/  BRA `(.L_x_61) ;  /* 0x0000000000047947 */ /* 0x000fec0003800000 */
.L_x_59:
[----:B------:R-:W-:-:S07]  /*0f70*/  LEA R0, R5, R0, 0x17 ;  /* 0x0000000005007211 */ /* 0x000fce00078eb8ff */
.L_x_61:
[----:B------:R-:W-:Y:S05]  /*0f80*/  BSYNC.RECONVERGENT B2 ;  /* 0x0000000000027941 */ /* 0x000fea0003800200 */
.L_x_58:
[----:B------:R-:W-:Y:S05]  /*0f90*/  BRA `(.L_x_62) ;  /* 0x0000000000207947 */ /* 0x000fea0003800000 */
.L_x_57:
[----:B------:R-:W-:-:S04]  /*0fa0*/  LOP3.LUT R0, R4, 0x80000000, R3, 0x48, !PT ;  /* 0x8000000004007812 */ /* 0x000fc800078e4803 */
[----:B------:R-:W-:Y:S01]  /*0fb0*/  LOP3.LUT R0, R0, 0x7f800000, RZ, 0xfc, !PT ;  /* 0x7f80000000007812 */ /* 0x000fe200078efcff */
[----:B------:R-:W-:Y:S06]  /*0fc0*/  BRA `(.L_x_62) ;  /* 0x0000000000147947 */ /* 0x000fec0003800000 */
.L_x_56:
[----:B------:R-:W-:Y:S01]  /*0fd0*/  LOP3.LUT R0, R4, 0x80000000, R3, 0x48, !PT ;  /* 0x8000000004007812 */ /* 0x000fe200078e4803 */
[----:B------:R-:W-:Y:S06]  /*0fe0*/  BRA `(.L_x_62) ;  /* 0x00000000000c7947 */ /* 0x000fec0003800000 */
.L_x_55:
[----:B------:R-:W0:Y:S01]  /*0ff0*/  MUFU.RSQ R0, -QNAN ;  /* 0xffc0000000007908 */ /* 0x000e220000001400 */
[----:B------:R-:W-:Y:S05]  /*1000*/  BRA `(.L_x_62) ;  /* 0x0000000000047947 */ /* 0x000fea0003800000 */
.L_x_54:
[----:B------:R-:W-:-:S07]  /*1010*/  FADD.FTZ R0, R3, R0 ;  /* 0x0000000003007221 */ /* 0x000fce0000010000 */
.L_x_62:
[----:B------:R-:W-:Y:S05]  /*1020*/  BSYNC.RECONVERGENT B1 ;  /* 0x0000000000017941 */ /* 0x000fea0003800200 */
.L_x_52:
[----:B------:R-:W-:-:S04]  /*1030*/  HFMA2 R3, -RZ, RZ, 0, 0 ;  /* 0x00000000ff037431 */ /* 0x000fc800000001ff */
[----:B0-----:R-:W-:Y:S05]  /*1040*/  RET.REL.NODEC R2 `(_Z22calculate_means_kernelPKfiiPf) ;  /* 0xffffffec02ec7950 */ /* 0x001fea0003c3ffff */
.L_x_63:
        /* <DEDUP_REMOVED lines=11> */
.L_x_67:


//--------------------- .nv.shared.reserved.0     --------------------------
	.section	.nv.shared.reserved.0,"aw",@nobits
	.weak		__nv_reservedSMEM_offset_0_alias
	.size		__nv_reservedSMEM_offset_0_alias, 0, 64
	.other		__nv_reservedSMEM_offset_0_alias,@"STO_CUDA_RESERVED_SHARED STV_DEFAULT"
__nv_reservedSMEM_offset_0_alias:
	.zero		0
	.zero		64


//--------------------- .nv.constant0._Z28calculate_correlation_kernelPKfS0_S0_iiPf --------------------------
	.section	.nv.constant0._Z28calculate_correlation_kernelPKfS0_S0_iiPf,"a",@progbits
	.sectionflags	@""
	.align	4
.nv.constant0._Z28calculate_correlation_kernelPKfS0_S0_iiPf:
	.zero		936


//--------------------- .nv.constant0._Z24calculate_stddevs_kernelPKfS0_iiPf --------------------------
	.section	.nv.constant0._Z24calculate_stddevs_kernelPKfS0_iiPf,"a",@progbits
	.sectionflags	@""
	.align	4
.nv.constant0._Z24calculate_stddevs_kernelPKfS0_iiPf:
	.zero		928


//--------------------- .nv.constant0._Z22calculate_means_kernelPKfiiPf --------------------------
	.section	.nv.constant0._Z22calculate_means_kernelPKfiiPf,"a",@progbits
	.sectionflags	@""
	.align	4
.nv.constant0._Z22calculate_means_kernelPKfiiPf:
	.zero		920


//--------------------- SYMBOLS --------------------------

	.type		.nv.reservedSmem.offset0,@object
	.size		.nv.reservedSmem.offset0,0x4
